//
// Generated by NVIDIA NVVM Compiler
//
// Compiler Build ID: CL-36424714
// Cuda compilation tools, release 13.0, V13.0.88
// Based on NVVM 20.0.0
//

.version 9.0
.target sm_100
.address_size 64

	// .globl	_Z18dgemm_kernel_naiveiiiPdiS_iS_i
.extern .shared .align 16 .b8 cache[];
.extern .shared .align 16 .b8 cacheB[];

.visible .entry _Z18dgemm_kernel_naiveiiiPdiS_iS_i(
	.param .u32 _Z18dgemm_kernel_naiveiiiPdiS_iS_i_param_0,
	.param .u32 _Z18dgemm_kernel_naiveiiiPdiS_iS_i_param_1,
	.param .u32 _Z18dgemm_kernel_naiveiiiPdiS_iS_i_param_2,
	.param .u64 .ptr .align 1 _Z18dgemm_kernel_naiveiiiPdiS_iS_i_param_3,
	.param .u32 _Z18dgemm_kernel_naiveiiiPdiS_iS_i_param_4,
	.param .u64 .ptr .align 1 _Z18dgemm_kernel_naiveiiiPdiS_iS_i_param_5,
	.param .u32 _Z18dgemm_kernel_naiveiiiPdiS_iS_i_param_6,
	.param .u64 .ptr .align 1 _Z18dgemm_kernel_naiveiiiPdiS_iS_i_param_7,
	.param .u32 _Z18dgemm_kernel_naiveiiiPdiS_iS_i_param_8
)
{
	.reg .pred 	%p<13>;
	.reg .b32 	%r<56>;
	.reg .b64 	%rd<85>;
	.reg .b64 	%fd<7>;

	ld.param.u32 	%r18, [_Z18dgemm_kernel_naiveiiiPdiS_iS_i_param_1];
	ld.param.u32 	%r19, [_Z18dgemm_kernel_naiveiiiPdiS_iS_i_param_2];
	ld.param.u64 	%rd8, [_Z18dgemm_kernel_naiveiiiPdiS_iS_i_param_3];
	ld.param.u32 	%r20, [_Z18dgemm_kernel_naiveiiiPdiS_iS_i_param_4];
	ld.param.u64 	%rd9, [_Z18dgemm_kernel_naiveiiiPdiS_iS_i_param_5];
	ld.param.u32 	%r21, [_Z18dgemm_kernel_naiveiiiPdiS_iS_i_param_6];
	ld.param.u64 	%rd10, [_Z18dgemm_kernel_naiveiiiPdiS_iS_i_param_7];
	ld.param.u32 	%r22, [_Z18dgemm_kernel_naiveiiiPdiS_iS_i_param_8];
	cvta.to.global.u64 	%rd1, %rd10;
	mov.u32 	%r23, %ctaid.x;
	mov.u32 	%r24, %ntid.x;
	mov.u32 	%r25, %tid.x;
	mad.lo.s32 	%r26, %r23, %r24, %r25;
	cvt.s64.s32 	%rd2, %r26;
	setp.lt.s32 	%p1, %r18, 1;
	@%p1 bra 	$L__BB0_17;
	setp.lt.s32 	%p2, %r19, 1;
	@%p2 bra 	$L__BB0_6;
	neg.s32 	%r1, %r19;
	cvta.to.global.u64 	%rd3, %rd8;
	cvta.to.global.u64 	%rd4, %rd9;
	mov.b32 	%r49, 0;
$L__BB0_3:
	mul.lo.s32 	%r47, %r49, %r21;
	mul.wide.s32 	%rd75, %r47, 8;
	add.s64 	%rd84, %rd4, %rd75;
	mov.f64 	%fd6, 0d0000000000000000;
	mov.b32 	%r50, 0;
	mov.u32 	%r51, %r1;
$L__BB0_4:
	.pragma "nounroll";
	cvt.s64.s32 	%rd76, %r50;
	add.s64 	%rd77, %rd2, %rd76;
	shl.b64 	%rd78, %rd77, 3;
	add.s64 	%rd79, %rd3, %rd78;
	ld.global.f64 	%fd4, [%rd79];
	ld.global.f64 	%fd5, [%rd84];
	fma.rn.f64 	%fd6, %fd4, %fd5, %fd6;
	add.s32 	%r51, %r51, 1;
	setp.ne.s32 	%p11, %r51, 0;
	add.s64 	%rd84, %rd84, 8;
	add.s32 	%r50, %r50, %r20;
	@%p11 bra 	$L__BB0_4;
	mul.lo.s32 	%r48, %r49, %r22;
	cvt.s64.s32 	%rd80, %r48;
	add.s64 	%rd81, %rd80, %rd2;
	shl.b64 	%rd82, %rd81, 3;
	add.s64 	%rd83, %rd1, %rd82;
	st.global.f64 	[%rd83], %fd6;
	add.s32 	%r49, %r49, 1;
	setp.eq.s32 	%p12, %r49, %r18;
	@%p12 bra 	$L__BB0_17;
	bra.uni 	$L__BB0_3;
$L__BB0_6:
	and.b32  	%r8, %r18, 7;
	setp.lt.u32 	%p3, %r18, 8;
	mov.b32 	%r54, 0;
	@%p3 bra 	$L__BB0_9;
	and.b32  	%r54, %r18, 2147483640;
	mov.b32 	%r52, 0;
$L__BB0_8:
	.pragma "nounroll";
	mul.lo.s32 	%r29, %r52, %r22;
	cvt.s64.s32 	%rd11, %r29;
	add.s64 	%rd12, %rd11, %rd2;
	shl.b64 	%rd13, %rd12, 3;
	add.s64 	%rd14, %rd1, %rd13;
	mov.b64 	%rd15, 0;
	st.global.u64 	[%rd14], %rd15;
	add.s32 	%r30, %r29, %r22;
	cvt.s64.s32 	%rd16, %r30;
	add.s64 	%rd17, %rd16, %rd2;
	shl.b64 	%rd18, %rd17, 3;
	add.s64 	%rd19, %rd1, %rd18;
	st.global.u64 	[%rd19], %rd15;
	add.s32 	%r31, %r30, %r22;
	cvt.s64.s32 	%rd20, %r31;
	add.s64 	%rd21, %rd20, %rd2;
	shl.b64 	%rd22, %rd21, 3;
	add.s64 	%rd23, %rd1, %rd22;
	st.global.u64 	[%rd23], %rd15;
	add.s32 	%r32, %r31, %r22;
	cvt.s64.s32 	%rd24, %r32;
	add.s64 	%rd25, %rd24, %rd2;
	shl.b64 	%rd26, %rd25, 3;
	add.s64 	%rd27, %rd1, %rd26;
	st.global.u64 	[%rd27], %rd15;
	add.s32 	%r33, %r32, %r22;
	cvt.s64.s32 	%rd28, %r33;
	add.s64 	%rd29, %rd28, %rd2;
	shl.b64 	%rd30, %rd29, 3;
	add.s64 	%rd31, %rd1, %rd30;
	st.global.u64 	[%rd31], %rd15;
	add.s32 	%r34, %r33, %r22;
	cvt.s64.s32 	%rd32, %r34;
	add.s64 	%rd33, %rd32, %rd2;
	shl.b64 	%rd34, %rd33, 3;
	add.s64 	%rd35, %rd1, %rd34;
	st.global.u64 	[%rd35], %rd15;
	add.s32 	%r35, %r34, %r22;
	cvt.s64.s32 	%rd36, %r35;
	add.s64 	%rd37, %rd36, %rd2;
	shl.b64 	%rd38, %rd37, 3;
	add.s64 	%rd39, %rd1, %rd38;
	st.global.u64 	[%rd39], %rd15;
	add.s32 	%r36, %r35, %r22;
	cvt.s64.s32 	%rd40, %r36;
	add.s64 	%rd41, %rd40, %rd2;
	shl.b64 	%rd42, %rd41, 3;
	add.s64 	%rd43, %rd1, %rd42;
	st.global.u64 	[%rd43], %rd15;
	add.s32 	%r52, %r52, 8;
	setp.ne.s32 	%p4, %r52, %r54;
	@%p4 bra 	$L__BB0_8;
$L__BB0_9:
	setp.eq.s32 	%p5, %r8, 0;
	@%p5 bra 	$L__BB0_17;
	and.b32  	%r13, %r18, 3;
	setp.lt.u32 	%p6, %r8, 4;
	@%p6 bra 	$L__BB0_12;
	mul.lo.s32 	%r37, %r54, %r22;
	cvt.s64.s32 	%rd44, %r37;
	add.s64 	%rd45, %rd44, %rd2;
	shl.b64 	%rd46, %rd45, 3;
	add.s64 	%rd47, %rd1, %rd46;
	mov.b64 	%rd48, 0;
	st.global.u64 	[%rd47], %rd48;
	add.s32 	%r38, %r37, %r22;
	cvt.s64.s32 	%rd49, %r38;
	add.s64 	%rd50, %rd49, %rd2;
	shl.b64 	%rd51, %rd50, 3;
	add.s64 	%rd52, %rd1, %rd51;
	st.global.u64 	[%rd52], %rd48;
	add.s32 	%r39, %r38, %r22;
	cvt.s64.s32 	%rd53, %r39;
	add.s64 	%rd54, %rd53, %rd2;
	shl.b64 	%rd55, %rd54, 3;
	add.s64 	%rd56, %rd1, %rd55;
	st.global.u64 	[%rd56], %rd48;
	add.s32 	%r40, %r39, %r22;
	cvt.s64.s32 	%rd57, %r40;
	add.s64 	%rd58, %rd57, %rd2;
	shl.b64 	%rd59, %rd58, 3;
	add.s64 	%rd60, %rd1, %rd59;
	st.global.u64 	[%rd60], %rd48;
	add.s32 	%r54, %r54, 4;
$L__BB0_12:
	setp.eq.s32 	%p7, %r13, 0;
	@%p7 bra 	$L__BB0_17;
	setp.eq.s32 	%p8, %r13, 1;
	@%p8 bra 	$L__BB0_15;
	mul.lo.s32 	%r41, %r54, %r22;
	cvt.s64.s32 	%rd61, %r41;
	add.s64 	%rd62, %rd61, %rd2;
	shl.b64 	%rd63, %rd62, 3;
	add.s64 	%rd64, %rd1, %rd63;
	mov.b64 	%rd65, 0;
	st.global.u64 	[%rd64], %rd65;
	add.s32 	%r42, %r41, %r22;
	cvt.s64.s32 	%rd66, %r42;
	add.s64 	%rd67, %rd66, %rd2;
	shl.b64 	%rd68, %rd67, 3;
	add.s64 	%rd69, %rd1, %rd68;
	st.global.u64 	[%rd69], %rd65;
	add.s32 	%r54, %r54, 2;
$L__BB0_15:
	and.b32  	%r43, %r18, 1;
	setp.eq.b32 	%p9, %r43, 1;
	not.pred 	%p10, %p9;
	@%p10 bra 	$L__BB0_17;
	mul.lo.s32 	%r44, %r54, %r22;
	cvt.s64.s32 	%rd70, %r44;
	add.s64 	%rd71, %rd70, %rd2;
	shl.b64 	%rd72, %rd71, 3;
	add.s64 	%rd73, %rd1, %rd72;
	mov.b64 	%rd74, 0;
	st.global.u64 	[%rd73], %rd74;
$L__BB0_17:
	ret;

}
	// .globl	_Z23dgemm_kernel_reduce_gldiiiPdiS_iS_i
.visible .entry _Z23dgemm_kernel_reduce_gldiiiPdiS_iS_i(
	.param .u32 _Z23dgemm_kernel_reduce_gldiiiPdiS_iS_i_param_0,
	.param .u32 _Z23dgemm_kernel_reduce_gldiiiPdiS_iS_i_param_1,
	.param .u32 _Z23dgemm_kernel_reduce_gldiiiPdiS_iS_i_param_2,
	.param .u64 .ptr .align 1 _Z23dgemm_kernel_reduce_gldiiiPdiS_iS_i_param_3,
	.param .u32 _Z23dgemm_kernel_reduce_gldiiiPdiS_iS_i_param_4,
	.param .u64 .ptr .align 1 _Z23dgemm_kernel_reduce_gldiiiPdiS_iS_i_param_5,
	.param .u32 _Z23dgemm_kernel_reduce_gldiiiPdiS_iS_i_param_6,
	.param .u64 .ptr .align 1 _Z23dgemm_kernel_reduce_gldiiiPdiS_iS_i_param_7,
	.param .u32 _Z23dgemm_kernel_reduce_gldiiiPdiS_iS_i_param_8
)
{
	.reg .pred 	%p<3>;
	.reg .b32 	%r<34>;
	.reg .b64 	%rd<65>;
	.reg .b64 	%fd<100>;

	ld.param.u32 	%r5, [_Z23dgemm_kernel_reduce_gldiiiPdiS_iS_i_param_2];
	ld.param.u64 	%rd10, [_Z23dgemm_kernel_reduce_gldiiiPdiS_iS_i_param_3];
	ld.param.u64 	%rd8, [_Z23dgemm_kernel_reduce_gldiiiPdiS_iS_i_param_5];
	cvta.to.global.u64 	%rd1, %rd10;
	mov.u32 	%r9, %ctaid.x;
	mov.u32 	%r10, %ntid.x;
	mov.u32 	%r11, %tid.x;
	mad.lo.s32 	%r1, %r9, %r10, %r11;
	setp.lt.s32 	%p1, %r5, 1;
	mov.f64 	%fd84, 0d0000000000000000;
	mov.f64 	%fd85, %fd84;
	mov.f64 	%fd86, %fd84;
	mov.f64 	%fd87, %fd84;
	mov.f64 	%fd88, %fd84;
	mov.f64 	%fd89, %fd84;
	mov.f64 	%fd90, %fd84;
	mov.f64 	%fd91, %fd84;
	mov.f64 	%fd92, %fd84;
	mov.f64 	%fd93, %fd84;
	mov.f64 	%fd94, %fd84;
	mov.f64 	%fd95, %fd84;
	mov.f64 	%fd96, %fd84;
	mov.f64 	%fd97, %fd84;
	mov.f64 	%fd98, %fd84;
	mov.f64 	%fd99, %fd84;
	@%p1 bra 	$L__BB1_3;
	cvta.to.global.u64 	%rd64, %rd8;
	neg.s32 	%r33, %r5;
	mul.wide.s32 	%rd11, %r1, 8;
	add.s64 	%rd63, %rd1, %rd11;
	mov.f64 	%fd99, 0d0000000000000000;
	ld.param.u32 	%r31, [_Z23dgemm_kernel_reduce_gldiiiPdiS_iS_i_param_6];
	ld.param.u32 	%r30, [_Z23dgemm_kernel_reduce_gldiiiPdiS_iS_i_param_4];
	mul.wide.s32 	%rd12, %r31, 8;
	mul.wide.s32 	%rd28, %r30, 8;
	mov.f64 	%fd98, %fd99;
	mov.f64 	%fd97, %fd99;
	mov.f64 	%fd96, %fd99;
	mov.f64 	%fd95, %fd99;
	mov.f64 	%fd94, %fd99;
	mov.f64 	%fd93, %fd99;
	mov.f64 	%fd92, %fd99;
	mov.f64 	%fd91, %fd99;
	mov.f64 	%fd90, %fd99;
	mov.f64 	%fd89, %fd99;
	mov.f64 	%fd88, %fd99;
	mov.f64 	%fd87, %fd99;
	mov.f64 	%fd86, %fd99;
	mov.f64 	%fd85, %fd99;
	mov.f64 	%fd84, %fd99;
$L__BB1_2:
	.pragma "nounroll";
	ld.global.f64 	%fd51, [%rd63];
	ld.global.f64 	%fd52, [%rd64];
	add.s64 	%rd13, %rd64, %rd12;
	ld.global.f64 	%fd53, [%rd13];
	add.s64 	%rd14, %rd13, %rd12;
	ld.global.f64 	%fd54, [%rd14];
	add.s64 	%rd15, %rd14, %rd12;
	ld.global.f64 	%fd55, [%rd15];
	add.s64 	%rd16, %rd15, %rd12;
	ld.global.f64 	%fd56, [%rd16];
	add.s64 	%rd17, %rd16, %rd12;
	ld.global.f64 	%fd57, [%rd17];
	add.s64 	%rd18, %rd17, %rd12;
	ld.global.f64 	%fd58, [%rd18];
	add.s64 	%rd19, %rd18, %rd12;
	ld.global.f64 	%fd59, [%rd19];
	add.s64 	%rd20, %rd19, %rd12;
	ld.global.f64 	%fd60, [%rd20];
	add.s64 	%rd21, %rd20, %rd12;
	ld.global.f64 	%fd61, [%rd21];
	add.s64 	%rd22, %rd21, %rd12;
	ld.global.f64 	%fd62, [%rd22];
	add.s64 	%rd23, %rd22, %rd12;
	ld.global.f64 	%fd63, [%rd23];
	add.s64 	%rd24, %rd23, %rd12;
	ld.global.f64 	%fd64, [%rd24];
	add.s64 	%rd25, %rd24, %rd12;
	ld.global.f64 	%fd65, [%rd25];
	add.s64 	%rd26, %rd25, %rd12;
	ld.global.f64 	%fd66, [%rd26];
	add.s64 	%rd27, %rd26, %rd12;
	ld.global.f64 	%fd67, [%rd27];
	add.s64 	%rd64, %rd64, 8;
	fma.rn.f64 	%fd99, %fd51, %fd52, %fd99;
	fma.rn.f64 	%fd98, %fd51, %fd53, %fd98;
	fma.rn.f64 	%fd97, %fd51, %fd54, %fd97;
	fma.rn.f64 	%fd96, %fd51, %fd55, %fd96;
	fma.rn.f64 	%fd95, %fd51, %fd56, %fd95;
	fma.rn.f64 	%fd94, %fd51, %fd57, %fd94;
	fma.rn.f64 	%fd93, %fd51, %fd58, %fd93;
	fma.rn.f64 	%fd92, %fd51, %fd59, %fd92;
	fma.rn.f64 	%fd91, %fd51, %fd60, %fd91;
	fma.rn.f64 	%fd90, %fd51, %fd61, %fd90;
	fma.rn.f64 	%fd89, %fd51, %fd62, %fd89;
	fma.rn.f64 	%fd88, %fd51, %fd63, %fd88;
	fma.rn.f64 	%fd87, %fd51, %fd64, %fd87;
	fma.rn.f64 	%fd86, %fd51, %fd65, %fd86;
	fma.rn.f64 	%fd85, %fd51, %fd66, %fd85;
	fma.rn.f64 	%fd84, %fd51, %fd67, %fd84;
	add.s32 	%r33, %r33, 1;
	setp.ne.s32 	%p2, %r33, 0;
	add.s64 	%rd63, %rd63, %rd28;
	@%p2 bra 	$L__BB1_2;
$L__BB1_3:
	ld.param.u32 	%r32, [_Z23dgemm_kernel_reduce_gldiiiPdiS_iS_i_param_8];
	ld.param.u64 	%rd62, [_Z23dgemm_kernel_reduce_gldiiiPdiS_iS_i_param_7];
	mov.u32 	%r12, %ctaid.x;
	mov.u32 	%r13, %ntid.x;
	mov.u32 	%r14, %tid.x;
	mad.lo.s32 	%r15, %r12, %r13, %r14;
	cvta.to.global.u64 	%rd29, %rd62;
	mul.wide.s32 	%rd30, %r15, 8;
	add.s64 	%rd31, %rd29, %rd30;
	st.global.f64 	[%rd31], %fd99;
	mul.wide.s32 	%rd32, %r32, 8;
	add.s64 	%rd33, %rd31, %rd32;
	st.global.f64 	[%rd33], %fd98;
	shl.b32 	%r16, %r32, 1;
	mul.wide.s32 	%rd34, %r16, 8;
	add.s64 	%rd35, %rd31, %rd34;
	st.global.f64 	[%rd35], %fd97;
	mul.lo.s32 	%r17, %r32, 3;
	mul.wide.s32 	%rd36, %r17, 8;
	add.s64 	%rd37, %rd31, %rd36;
	st.global.f64 	[%rd37], %fd96;
	shl.b32 	%r18, %r32, 2;
	mul.wide.s32 	%rd38, %r18, 8;
	add.s64 	%rd39, %rd31, %rd38;
	st.global.f64 	[%rd39], %fd95;
	mul.lo.s32 	%r19, %r32, 5;
	mul.wide.s32 	%rd40, %r19, 8;
	add.s64 	%rd41, %rd31, %rd40;
	st.global.f64 	[%rd41], %fd94;
	mul.lo.s32 	%r20, %r32, 6;
	mul.wide.s32 	%rd42, %r20, 8;
	add.s64 	%rd43, %rd31, %rd42;
	st.global.f64 	[%rd43], %fd93;
	mul.lo.s32 	%r21, %r32, 7;
	mul.wide.s32 	%rd44, %r21, 8;
	add.s64 	%rd45, %rd31, %rd44;
	st.global.f64 	[%rd45], %fd92;
	shl.b32 	%r22, %r32, 3;
	mul.wide.s32 	%rd46, %r22, 8;
	add.s64 	%rd47, %rd31, %rd46;
	st.global.f64 	[%rd47], %fd91;
	mul.lo.s32 	%r23, %r32, 9;
	mul.wide.s32 	%rd48, %r23, 8;
	add.s64 	%rd49, %rd31, %rd48;
	st.global.f64 	[%rd49], %fd90;
	mul.lo.s32 	%r24, %r32, 10;
	mul.wide.s32 	%rd50, %r24, 8;
	add.s64 	%rd51, %rd31, %rd50;
	st.global.f64 	[%rd51], %fd89;
	mul.lo.s32 	%r25, %r32, 11;
	mul.wide.s32 	%rd52, %r25, 8;
	add.s64 	%rd53, %rd31, %rd52;
	st.global.f64 	[%rd53], %fd88;
	mul.lo.s32 	%r26, %r32, 12;
	mul.wide.s32 	%rd54, %r26, 8;
	add.s64 	%rd55, %rd31, %rd54;
	st.global.f64 	[%rd55], %fd87;
	mul.lo.s32 	%r27, %r32, 13;
	mul.wide.s32 	%rd56, %r27, 8;
	add.s64 	%rd57, %rd31, %rd56;
	st.global.f64 	[%rd57], %fd86;
	mul.lo.s32 	%r28, %r32, 14;
	mul.wide.s32 	%rd58, %r28, 8;
	add.s64 	%rd59, %rd31, %rd58;
	st.global.f64 	[%rd59], %fd85;
	mul.lo.s32 	%r29, %r32, 15;
	mul.wide.s32 	%rd60, %r29, 8;
	add.s64 	%rd61, %rd31, %rd60;
	st.global.f64 	[%rd61], %fd84;
	ret;

}
	// .globl	_Z19dgemm_kernel_sharediiiiPdiS_iS_i
.visible .entry _Z19dgemm_kernel_sharediiiiPdiS_iS_i(
	.param .u32 _Z19dgemm_kernel_sharediiiiPdiS_iS_i_param_0,
	.param .u32 _Z19dgemm_kernel_sharediiiiPdiS_iS_i_param_1,
	.param .u32 _Z19dgemm_kernel_sharediiiiPdiS_iS_i_param_2,
	.param .u32 _Z19dgemm_kernel_sharediiiiPdiS_iS_i_param_3,
	.param .u64 .ptr .align 1 _Z19dgemm_kernel_sharediiiiPdiS_iS_i_param_4,
	.param .u32 _Z19dgemm_kernel_sharediiiiPdiS_iS_i_param_5,
	.param .u64 .ptr .align 1 _Z19dgemm_kernel_sharediiiiPdiS_iS_i_param_6,
	.param .u32 _Z19dgemm_kernel_sharediiiiPdiS_iS_i_param_7,
	.param .u64 .ptr .align 1 _Z19dgemm_kernel_sharediiiiPdiS_iS_i_param_8,
	.param .u32 _Z19dgemm_kernel_sharediiiiPdiS_iS_i_param_9
)
{
	.reg .pred 	%p<10>;
	.reg .b32 	%r<96>;
	.reg .b64 	%rd<105>;
	.reg .b64 	%fd<508>;

	ld.param.u32 	%r26, [_Z19dgemm_kernel_sharediiiiPdiS_iS_i_param_2];
	ld.param.u32 	%r27, [_Z19dgemm_kernel_sharediiiiPdiS_iS_i_param_3];
	ld.param.u64 	%rd8, [_Z19dgemm_kernel_sharediiiiPdiS_iS_i_param_4];
	ld.param.u32 	%r28, [_Z19dgemm_kernel_sharediiiiPdiS_iS_i_param_5];
	ld.param.u64 	%rd6, [_Z19dgemm_kernel_sharediiiiPdiS_iS_i_param_6];
	cvta.to.global.u64 	%rd1, %rd8;
	mov.u32 	%r31, %ctaid.x;
	mov.u32 	%r32, %ntid.x;
	mov.u32 	%r1, %tid.x;
	mad.lo.s32 	%r33, %r31, %r32, %r1;
	cvt.s64.s32 	%rd2, %r33;
	setp.lt.s32 	%p1, %r26, 1;
	mov.f64 	%fd476, 0d0000000000000000;
	mov.f64 	%fd477, %fd476;
	mov.f64 	%fd478, %fd476;
	mov.f64 	%fd479, %fd476;
	mov.f64 	%fd480, %fd476;
	mov.f64 	%fd481, %fd476;
	mov.f64 	%fd482, %fd476;
	mov.f64 	%fd483, %fd476;
	mov.f64 	%fd484, %fd476;
	mov.f64 	%fd485, %fd476;
	mov.f64 	%fd486, %fd476;
	mov.f64 	%fd487, %fd476;
	mov.f64 	%fd488, %fd476;
	mov.f64 	%fd489, %fd476;
	mov.f64 	%fd490, %fd476;
	mov.f64 	%fd491, %fd476;
	@%p1 bra 	$L__BB2_12;
	cvta.to.global.u64 	%rd104, %rd6;
	shl.b32 	%r2, %r28, 2;
	mov.f64 	%fd491, 0d0000000000000000;
	mov.b32 	%r87, 0;
	mul.wide.u32 	%rd9, %r1, 8;
	mul.wide.s32 	%rd69, %r27, 8;
	mov.f64 	%fd490, %fd491;
	mov.f64 	%fd489, %fd491;
	mov.f64 	%fd488, %fd491;
	mov.f64 	%fd487, %fd491;
	mov.f64 	%fd486, %fd491;
	mov.f64 	%fd485, %fd491;
	mov.f64 	%fd484, %fd491;
	mov.f64 	%fd483, %fd491;
	mov.f64 	%fd482, %fd491;
	mov.f64 	%fd481, %fd491;
	mov.f64 	%fd480, %fd491;
	mov.f64 	%fd479, %fd491;
	mov.f64 	%fd478, %fd491;
	mov.f64 	%fd477, %fd491;
	mov.f64 	%fd476, %fd491;
$L__BB2_2:
	ld.param.u32 	%r85, [_Z19dgemm_kernel_sharediiiiPdiS_iS_i_param_7];
	setp.lt.s32 	%p2, %r27, 1;
	mul.lo.s32 	%r35, %r85, 15;
	mul.lo.s32 	%r36, %r85, 14;
	mul.lo.s32 	%r37, %r85, 13;
	mul.lo.s32 	%r38, %r85, 12;
	mul.lo.s32 	%r39, %r85, 11;
	mul.lo.s32 	%r40, %r85, 10;
	mul.lo.s32 	%r41, %r85, 9;
	shl.b32 	%r42, %r85, 3;
	mul.lo.s32 	%r43, %r85, 7;
	mul.lo.s32 	%r44, %r85, 6;
	mul.lo.s32 	%r45, %r85, 5;
	shl.b32 	%r46, %r85, 2;
	mul.lo.s32 	%r47, %r85, 3;
	shl.b32 	%r48, %r85, 1;
	add.s64 	%rd10, %rd104, %rd9;
	ld.global.f64 	%fd179, [%rd10];
	mul.wide.s32 	%rd11, %r85, 8;
	add.s64 	%rd12, %rd10, %rd11;
	ld.global.f64 	%fd180, [%rd12];
	shl.b32 	%r49, %r1, 7;
	mov.u32 	%r50, cache;
	add.s32 	%r51, %r50, %r49;
	st.shared.v2.f64 	[%r51], {%fd179, %fd180};
	mul.wide.s32 	%rd13, %r48, 8;
	add.s64 	%rd14, %rd10, %rd13;
	ld.global.f64 	%fd181, [%rd14];
	mul.wide.s32 	%rd15, %r47, 8;
	add.s64 	%rd16, %rd10, %rd15;
	ld.global.f64 	%fd182, [%rd16];
	st.shared.v2.f64 	[%r51+16], {%fd181, %fd182};
	mul.wide.s32 	%rd17, %r46, 8;
	add.s64 	%rd18, %rd10, %rd17;
	ld.global.f64 	%fd183, [%rd18];
	mul.wide.s32 	%rd19, %r45, 8;
	add.s64 	%rd20, %rd10, %rd19;
	ld.global.f64 	%fd184, [%rd20];
	st.shared.v2.f64 	[%r51+32], {%fd183, %fd184};
	mul.wide.s32 	%rd21, %r44, 8;
	add.s64 	%rd22, %rd10, %rd21;
	ld.global.f64 	%fd185, [%rd22];
	mul.wide.s32 	%rd23, %r43, 8;
	add.s64 	%rd24, %rd10, %rd23;
	ld.global.f64 	%fd186, [%rd24];
	st.shared.v2.f64 	[%r51+48], {%fd185, %fd186};
	mul.wide.s32 	%rd25, %r42, 8;
	add.s64 	%rd26, %rd10, %rd25;
	ld.global.f64 	%fd187, [%rd26];
	mul.wide.s32 	%rd27, %r41, 8;
	add.s64 	%rd28, %rd10, %rd27;
	ld.global.f64 	%fd188, [%rd28];
	st.shared.v2.f64 	[%r51+64], {%fd187, %fd188};
	mul.wide.s32 	%rd29, %r40, 8;
	add.s64 	%rd30, %rd10, %rd29;
	ld.global.f64 	%fd189, [%rd30];
	mul.wide.s32 	%rd31, %r39, 8;
	add.s64 	%rd32, %rd10, %rd31;
	ld.global.f64 	%fd190, [%rd32];
	st.shared.v2.f64 	[%r51+80], {%fd189, %fd190};
	mul.wide.s32 	%rd33, %r38, 8;
	add.s64 	%rd34, %rd10, %rd33;
	ld.global.f64 	%fd191, [%rd34];
	mul.wide.s32 	%rd35, %r37, 8;
	add.s64 	%rd36, %rd10, %rd35;
	ld.global.f64 	%fd192, [%rd36];
	st.shared.v2.f64 	[%r51+96], {%fd191, %fd192};
	mul.wide.s32 	%rd37, %r36, 8;
	add.s64 	%rd38, %rd10, %rd37;
	ld.global.f64 	%fd193, [%rd38];
	mul.wide.s32 	%rd39, %r35, 8;
	add.s64 	%rd40, %rd10, %rd39;
	ld.global.f64 	%fd194, [%rd40];
	st.shared.v2.f64 	[%r51+112], {%fd193, %fd194};
	bar.sync 	0;
	@%p2 bra 	$L__BB2_11;
	setp.lt.u32 	%p3, %r27, 4;
	mov.b32 	%r95, 0;
	@%p3 bra 	$L__BB2_6;
	and.b32  	%r95, %r27, 2147483644;
	neg.s32 	%r93, %r95;
	mul.lo.s32 	%r92, %r28, %r87;
	add.s32 	%r55, %r87, 3;
	mul.lo.s32 	%r91, %r28, %r55;
	add.s32 	%r56, %r87, 2;
	mul.lo.s32 	%r90, %r28, %r56;
	add.s32 	%r89, %r92, %r28;
	add.s32 	%r88, %r50, 256;
$L__BB2_5:
	.pragma "nounroll";
	cvt.s64.s32 	%rd41, %r92;
	add.s64 	%rd42, %rd41, %rd2;
	shl.b64 	%rd43, %rd42, 3;
	add.s64 	%rd44, %rd1, %rd43;
	ld.global.f64 	%fd196, [%rd44];
	ld.shared.v2.f64 	{%fd197, %fd198}, [%r88+-256];
	fma.rn.f64 	%fd199, %fd196, %fd197, %fd485;
	fma.rn.f64 	%fd200, %fd196, %fd198, %fd484;
	ld.shared.v2.f64 	{%fd201, %fd202}, [%r88+-240];
	fma.rn.f64 	%fd203, %fd196, %fd201, %fd483;
	fma.rn.f64 	%fd204, %fd196, %fd202, %fd482;
	ld.shared.v2.f64 	{%fd205, %fd206}, [%r88+-224];
	fma.rn.f64 	%fd207, %fd196, %fd205, %fd481;
	fma.rn.f64 	%fd208, %fd196, %fd206, %fd480;
	ld.shared.v2.f64 	{%fd209, %fd210}, [%r88+-208];
	fma.rn.f64 	%fd211, %fd196, %fd209, %fd479;
	fma.rn.f64 	%fd212, %fd196, %fd210, %fd478;
	ld.shared.v2.f64 	{%fd213, %fd214}, [%r88+-192];
	fma.rn.f64 	%fd215, %fd196, %fd213, %fd477;
	fma.rn.f64 	%fd216, %fd196, %fd214, %fd476;
	ld.shared.v2.f64 	{%fd217, %fd218}, [%r88+-176];
	fma.rn.f64 	%fd219, %fd196, %fd217, %fd486;
	fma.rn.f64 	%fd220, %fd196, %fd218, %fd487;
	ld.shared.v2.f64 	{%fd221, %fd222}, [%r88+-160];
	fma.rn.f64 	%fd223, %fd196, %fd221, %fd488;
	fma.rn.f64 	%fd224, %fd196, %fd222, %fd489;
	ld.shared.v2.f64 	{%fd225, %fd226}, [%r88+-144];
	fma.rn.f64 	%fd227, %fd196, %fd225, %fd490;
	fma.rn.f64 	%fd228, %fd196, %fd226, %fd491;
	cvt.s64.s32 	%rd45, %r89;
	add.s64 	%rd46, %rd45, %rd2;
	shl.b64 	%rd47, %rd46, 3;
	add.s64 	%rd48, %rd1, %rd47;
	ld.global.f64 	%fd229, [%rd48];
	ld.shared.v2.f64 	{%fd230, %fd231}, [%r88+-128];
	fma.rn.f64 	%fd232, %fd229, %fd230, %fd199;
	fma.rn.f64 	%fd233, %fd229, %fd231, %fd200;
	ld.shared.v2.f64 	{%fd234, %fd235}, [%r88+-112];
	fma.rn.f64 	%fd236, %fd229, %fd234, %fd203;
	fma.rn.f64 	%fd237, %fd229, %fd235, %fd204;
	ld.shared.v2.f64 	{%fd238, %fd239}, [%r88+-96];
	fma.rn.f64 	%fd240, %fd229, %fd238, %fd207;
	fma.rn.f64 	%fd241, %fd229, %fd239, %fd208;
	ld.shared.v2.f64 	{%fd242, %fd243}, [%r88+-80];
	fma.rn.f64 	%fd244, %fd229, %fd242, %fd211;
	fma.rn.f64 	%fd245, %fd229, %fd243, %fd212;
	ld.shared.v2.f64 	{%fd246, %fd247}, [%r88+-64];
	fma.rn.f64 	%fd248, %fd229, %fd246, %fd215;
	fma.rn.f64 	%fd249, %fd229, %fd247, %fd216;
	ld.shared.v2.f64 	{%fd250, %fd251}, [%r88+-48];
	fma.rn.f64 	%fd252, %fd229, %fd250, %fd219;
	fma.rn.f64 	%fd253, %fd229, %fd251, %fd220;
	ld.shared.v2.f64 	{%fd254, %fd255}, [%r88+-32];
	fma.rn.f64 	%fd256, %fd229, %fd254, %fd223;
	fma.rn.f64 	%fd257, %fd229, %fd255, %fd224;
	ld.shared.v2.f64 	{%fd258, %fd259}, [%r88+-16];
	fma.rn.f64 	%fd260, %fd229, %fd258, %fd227;
	fma.rn.f64 	%fd261, %fd229, %fd259, %fd228;
	cvt.s64.s32 	%rd49, %r90;
	add.s64 	%rd50, %rd49, %rd2;
	shl.b64 	%rd51, %rd50, 3;
	add.s64 	%rd52, %rd1, %rd51;
	ld.global.f64 	%fd262, [%rd52];
	ld.shared.v2.f64 	{%fd263, %fd264}, [%r88];
	fma.rn.f64 	%fd265, %fd262, %fd263, %fd232;
	fma.rn.f64 	%fd266, %fd262, %fd264, %fd233;
	ld.shared.v2.f64 	{%fd267, %fd268}, [%r88+16];
	fma.rn.f64 	%fd269, %fd262, %fd267, %fd236;
	fma.rn.f64 	%fd270, %fd262, %fd268, %fd237;
	ld.shared.v2.f64 	{%fd271, %fd272}, [%r88+32];
	fma.rn.f64 	%fd273, %fd262, %fd271, %fd240;
	fma.rn.f64 	%fd274, %fd262, %fd272, %fd241;
	ld.shared.v2.f64 	{%fd275, %fd276}, [%r88+48];
	fma.rn.f64 	%fd277, %fd262, %fd275, %fd244;
	fma.rn.f64 	%fd278, %fd262, %fd276, %fd245;
	ld.shared.v2.f64 	{%fd279, %fd280}, [%r88+64];
	fma.rn.f64 	%fd281, %fd262, %fd279, %fd248;
	fma.rn.f64 	%fd282, %fd262, %fd280, %fd249;
	ld.shared.v2.f64 	{%fd283, %fd284}, [%r88+80];
	fma.rn.f64 	%fd285, %fd262, %fd283, %fd252;
	fma.rn.f64 	%fd286, %fd262, %fd284, %fd253;
	ld.shared.v2.f64 	{%fd287, %fd288}, [%r88+96];
	fma.rn.f64 	%fd289, %fd262, %fd287, %fd256;
	fma.rn.f64 	%fd290, %fd262, %fd288, %fd257;
	ld.shared.v2.f64 	{%fd291, %fd292}, [%r88+112];
	fma.rn.f64 	%fd293, %fd262, %fd291, %fd260;
	fma.rn.f64 	%fd294, %fd262, %fd292, %fd261;
	cvt.s64.s32 	%rd53, %r91;
	add.s64 	%rd54, %rd53, %rd2;
	shl.b64 	%rd55, %rd54, 3;
	add.s64 	%rd56, %rd1, %rd55;
	ld.global.f64 	%fd295, [%rd56];
	ld.shared.v2.f64 	{%fd296, %fd297}, [%r88+128];
	fma.rn.f64 	%fd485, %fd295, %fd296, %fd265;
	fma.rn.f64 	%fd484, %fd295, %fd297, %fd266;
	ld.shared.v2.f64 	{%fd298, %fd299}, [%r88+144];
	fma.rn.f64 	%fd483, %fd295, %fd298, %fd269;
	fma.rn.f64 	%fd482, %fd295, %fd299, %fd270;
	ld.shared.v2.f64 	{%fd300, %fd301}, [%r88+160];
	fma.rn.f64 	%fd481, %fd295, %fd300, %fd273;
	fma.rn.f64 	%fd480, %fd295, %fd301, %fd274;
	ld.shared.v2.f64 	{%fd302, %fd303}, [%r88+176];
	fma.rn.f64 	%fd479, %fd295, %fd302, %fd277;
	fma.rn.f64 	%fd478, %fd295, %fd303, %fd278;
	ld.shared.v2.f64 	{%fd304, %fd305}, [%r88+192];
	fma.rn.f64 	%fd477, %fd295, %fd304, %fd281;
	fma.rn.f64 	%fd476, %fd295, %fd305, %fd282;
	ld.shared.v2.f64 	{%fd306, %fd307}, [%r88+208];
	fma.rn.f64 	%fd486, %fd295, %fd306, %fd285;
	fma.rn.f64 	%fd487, %fd295, %fd307, %fd286;
	ld.shared.v2.f64 	{%fd308, %fd309}, [%r88+224];
	fma.rn.f64 	%fd488, %fd295, %fd308, %fd289;
	fma.rn.f64 	%fd489, %fd295, %fd309, %fd290;
	ld.shared.v2.f64 	{%fd310, %fd311}, [%r88+240];
	fma.rn.f64 	%fd490, %fd295, %fd310, %fd293;
	fma.rn.f64 	%fd491, %fd295, %fd311, %fd294;
	add.s32 	%r93, %r93, 4;
	add.s32 	%r92, %r92, %r2;
	add.s32 	%r91, %r91, %r2;
	add.s32 	%r90, %r90, %r2;
	add.s32 	%r89, %r89, %r2;
	add.s32 	%r88, %r88, 512;
	setp.ne.s32 	%p4, %r93, 0;
	@%p4 bra 	$L__BB2_5;
$L__BB2_6:
	and.b32  	%r58, %r27, 3;
	setp.eq.s32 	%p5, %r58, 0;
	@%p5 bra 	$L__BB2_11;
	setp.eq.s32 	%p6, %r58, 1;
	@%p6 bra 	$L__BB2_9;
	add.s32 	%r59, %r95, %r87;
	mul.lo.s32 	%r60, %r59, %r28;
	cvt.s64.s32 	%rd57, %r60;
	add.s64 	%rd58, %rd57, %rd2;
	shl.b64 	%rd59, %rd58, 3;
	add.s64 	%rd60, %rd1, %rd59;
	ld.global.f64 	%fd313, [%rd60];
	shl.b32 	%r61, %r95, 7;
	mov.u32 	%r62, cache;
	add.s32 	%r63, %r62, %r61;
	ld.shared.v2.f64 	{%fd314, %fd315}, [%r63];
	fma.rn.f64 	%fd316, %fd313, %fd314, %fd485;
	fma.rn.f64 	%fd317, %fd313, %fd315, %fd484;
	ld.shared.v2.f64 	{%fd318, %fd319}, [%r63+16];
	fma.rn.f64 	%fd320, %fd313, %fd318, %fd483;
	fma.rn.f64 	%fd321, %fd313, %fd319, %fd482;
	ld.shared.v2.f64 	{%fd322, %fd323}, [%r63+32];
	fma.rn.f64 	%fd324, %fd313, %fd322, %fd481;
	fma.rn.f64 	%fd325, %fd313, %fd323, %fd480;
	ld.shared.v2.f64 	{%fd326, %fd327}, [%r63+48];
	fma.rn.f64 	%fd328, %fd313, %fd326, %fd479;
	fma.rn.f64 	%fd329, %fd313, %fd327, %fd478;
	ld.shared.v2.f64 	{%fd330, %fd331}, [%r63+64];
	fma.rn.f64 	%fd332, %fd313, %fd330, %fd477;
	fma.rn.f64 	%fd333, %fd313, %fd331, %fd476;
	ld.shared.v2.f64 	{%fd334, %fd335}, [%r63+80];
	fma.rn.f64 	%fd336, %fd313, %fd334, %fd486;
	fma.rn.f64 	%fd337, %fd313, %fd335, %fd487;
	ld.shared.v2.f64 	{%fd338, %fd339}, [%r63+96];
	fma.rn.f64 	%fd340, %fd313, %fd338, %fd488;
	fma.rn.f64 	%fd341, %fd313, %fd339, %fd489;
	ld.shared.v2.f64 	{%fd342, %fd343}, [%r63+112];
	fma.rn.f64 	%fd344, %fd313, %fd342, %fd490;
	fma.rn.f64 	%fd345, %fd313, %fd343, %fd491;
	add.s32 	%r64, %r60, %r28;
	cvt.s64.s32 	%rd61, %r64;
	add.s64 	%rd62, %rd61, %rd2;
	shl.b64 	%rd63, %rd62, 3;
	add.s64 	%rd64, %rd1, %rd63;
	ld.global.f64 	%fd346, [%rd64];
	ld.shared.v2.f64 	{%fd347, %fd348}, [%r63+128];
	fma.rn.f64 	%fd485, %fd346, %fd347, %fd316;
	fma.rn.f64 	%fd484, %fd346, %fd348, %fd317;
	ld.shared.v2.f64 	{%fd349, %fd350}, [%r63+144];
	fma.rn.f64 	%fd483, %fd346, %fd349, %fd320;
	fma.rn.f64 	%fd482, %fd346, %fd350, %fd321;
	ld.shared.v2.f64 	{%fd351, %fd352}, [%r63+160];
	fma.rn.f64 	%fd481, %fd346, %fd351, %fd324;
	fma.rn.f64 	%fd480, %fd346, %fd352, %fd325;
	ld.shared.v2.f64 	{%fd353, %fd354}, [%r63+176];
	fma.rn.f64 	%fd479, %fd346, %fd353, %fd328;
	fma.rn.f64 	%fd478, %fd346, %fd354, %fd329;
	ld.shared.v2.f64 	{%fd355, %fd356}, [%r63+192];
	fma.rn.f64 	%fd477, %fd346, %fd355, %fd332;
	fma.rn.f64 	%fd476, %fd346, %fd356, %fd333;
	ld.shared.v2.f64 	{%fd357, %fd358}, [%r63+208];
	fma.rn.f64 	%fd486, %fd346, %fd357, %fd336;
	fma.rn.f64 	%fd487, %fd346, %fd358, %fd337;
	ld.shared.v2.f64 	{%fd359, %fd360}, [%r63+224];
	fma.rn.f64 	%fd488, %fd346, %fd359, %fd340;
	fma.rn.f64 	%fd489, %fd346, %fd360, %fd341;
	ld.shared.v2.f64 	{%fd361, %fd362}, [%r63+240];
	fma.rn.f64 	%fd490, %fd346, %fd361, %fd344;
	fma.rn.f64 	%fd491, %fd346, %fd362, %fd345;
	add.s32 	%r95, %r95, 2;
$L__BB2_9:
	and.b32  	%r65, %r27, 1;
	setp.eq.b32 	%p7, %r65, 1;
	not.pred 	%p8, %p7;
	@%p8 bra 	$L__BB2_11;
	add.s32 	%r66, %r95, %r87;
	mul.lo.s32 	%r67, %r66, %r28;
	cvt.s64.s32 	%rd65, %r67;
	add.s64 	%rd66, %rd65, %rd2;
	shl.b64 	%rd67, %rd66, 3;
	add.s64 	%rd68, %rd1, %rd67;
	ld.global.f64 	%fd363, [%rd68];
	shl.b32 	%r68, %r95, 7;
	mov.u32 	%r69, cache;
	add.s32 	%r70, %r69, %r68;
	ld.shared.v2.f64 	{%fd364, %fd365}, [%r70];
	fma.rn.f64 	%fd485, %fd363, %fd364, %fd485;
	fma.rn.f64 	%fd484, %fd363, %fd365, %fd484;
	ld.shared.v2.f64 	{%fd366, %fd367}, [%r70+16];
	fma.rn.f64 	%fd483, %fd363, %fd366, %fd483;
	fma.rn.f64 	%fd482, %fd363, %fd367, %fd482;
	ld.shared.v2.f64 	{%fd368, %fd369}, [%r70+32];
	fma.rn.f64 	%fd481, %fd363, %fd368, %fd481;
	fma.rn.f64 	%fd480, %fd363, %fd369, %fd480;
	ld.shared.v2.f64 	{%fd370, %fd371}, [%r70+48];
	fma.rn.f64 	%fd479, %fd363, %fd370, %fd479;
	fma.rn.f64 	%fd478, %fd363, %fd371, %fd478;
	ld.shared.v2.f64 	{%fd372, %fd373}, [%r70+64];
	fma.rn.f64 	%fd477, %fd363, %fd372, %fd477;
	fma.rn.f64 	%fd476, %fd363, %fd373, %fd476;
	ld.shared.v2.f64 	{%fd374, %fd375}, [%r70+80];
	fma.rn.f64 	%fd486, %fd363, %fd374, %fd486;
	fma.rn.f64 	%fd487, %fd363, %fd375, %fd487;
	ld.shared.v2.f64 	{%fd376, %fd377}, [%r70+96];
	fma.rn.f64 	%fd488, %fd363, %fd376, %fd488;
	fma.rn.f64 	%fd489, %fd363, %fd377, %fd489;
	ld.shared.v2.f64 	{%fd378, %fd379}, [%r70+112];
	fma.rn.f64 	%fd490, %fd363, %fd378, %fd490;
	fma.rn.f64 	%fd491, %fd363, %fd379, %fd491;
$L__BB2_11:
	bar.sync 	0;
	add.s32 	%r87, %r87, %r27;
	setp.lt.s32 	%p9, %r87, %r26;
	add.s64 	%rd104, %rd104, %rd69;
	@%p9 bra 	$L__BB2_2;
$L__BB2_12:
	ld.param.u32 	%r86, [_Z19dgemm_kernel_sharediiiiPdiS_iS_i_param_9];
	ld.param.u64 	%rd103, [_Z19dgemm_kernel_sharediiiiPdiS_iS_i_param_8];
	cvta.to.global.u64 	%rd70, %rd103;
	shl.b64 	%rd71, %rd2, 3;
	add.s64 	%rd72, %rd70, %rd71;
	st.global.f64 	[%rd72], %fd485;
	mul.wide.s32 	%rd73, %r86, 8;
	add.s64 	%rd74, %rd72, %rd73;
	st.global.f64 	[%rd74], %fd484;
	shl.b32 	%r71, %r86, 1;
	mul.wide.s32 	%rd75, %r71, 8;
	add.s64 	%rd76, %rd72, %rd75;
	st.global.f64 	[%rd76], %fd483;
	mul.lo.s32 	%r72, %r86, 3;
	mul.wide.s32 	%rd77, %r72, 8;
	add.s64 	%rd78, %rd72, %rd77;
	st.global.f64 	[%rd78], %fd482;
	shl.b32 	%r73, %r86, 2;
	mul.wide.s32 	%rd79, %r73, 8;
	add.s64 	%rd80, %rd72, %rd79;
	st.global.f64 	[%rd80], %fd481;
	mul.lo.s32 	%r74, %r86, 5;
	mul.wide.s32 	%rd81, %r74, 8;
	add.s64 	%rd82, %rd72, %rd81;
	st.global.f64 	[%rd82], %fd480;
	mul.lo.s32 	%r75, %r86, 6;
	mul.wide.s32 	%rd83, %r75, 8;
	add.s64 	%rd84, %rd72, %rd83;
	st.global.f64 	[%rd84], %fd479;
	mul.lo.s32 	%r76, %r86, 7;
	mul.wide.s32 	%rd85, %r76, 8;
	add.s64 	%rd86, %rd72, %rd85;
	st.global.f64 	[%rd86], %fd478;
	shl.b32 	%r77, %r86, 3;
	mul.wide.s32 	%rd87, %r77, 8;
	add.s64 	%rd88, %rd72, %rd87;
	st.global.f64 	[%rd88], %fd477;
	mul.lo.s32 	%r78, %r86, 9;
	mul.wide.s32 	%rd89, %r78, 8;
	add.s64 	%rd90, %rd72, %rd89;
	st.global.f64 	[%rd90], %fd476;
	mul.lo.s32 	%r79, %r86, 10;
	mul.wide.s32 	%rd91, %r79, 8;
	add.s64 	%rd92, %rd72, %rd91;
	st.global.f64 	[%rd92], %fd486;
	mul.lo.s32 	%r80, %r86, 11;
	mul.wide.s32 	%rd93, %r80, 8;
	add.s64 	%rd94, %rd72, %rd93;
	st.global.f64 	[%rd94], %fd487;
	mul.lo.s32 	%r81, %r86, 12;
	mul.wide.s32 	%rd95, %r81, 8;
	add.s64 	%rd96, %rd72, %rd95;
	st.global.f64 	[%rd96], %fd488;
	mul.lo.s32 	%r82, %r86, 13;
	mul.wide.s32 	%rd97, %r82, 8;
	add.s64 	%rd98, %rd72, %rd97;
	st.global.f64 	[%rd98], %fd489;
	mul.lo.s32 	%r83, %r86, 14;
	mul.wide.s32 	%rd99, %r83, 8;
	add.s64 	%rd100, %rd72, %rd99;
	st.global.f64 	[%rd100], %fd490;
	mul.lo.s32 	%r84, %r86, 15;
	mul.wide.s32 	%rd101, %r84, 8;
	add.s64 	%rd102, %rd72, %rd101;
	st.global.f64 	[%rd102], %fd491;
	ret;

}
	// .globl	_Z28dgemm_kernel_prefetch_s2r_16iiiiPdiS_iS_i
.visible .entry _Z28dgemm_kernel_prefetch_s2r_16iiiiPdiS_iS_i(
	.param .u32 _Z28dgemm_kernel_prefetch_s2r_16iiiiPdiS_iS_i_param_0,
	.param .u32 _Z28dgemm_kernel_prefetch_s2r_16iiiiPdiS_iS_i_param_1,
	.param .u32 _Z28dgemm_kernel_prefetch_s2r_16iiiiPdiS_iS_i_param_2,
	.param .u32 _Z28dgemm_kernel_prefetch_s2r_16iiiiPdiS_iS_i_param_3,
	.param .u64 .ptr .align 1 _Z28dgemm_kernel_prefetch_s2r_16iiiiPdiS_iS_i_param_4,
	.param .u32 _Z28dgemm_kernel_prefetch_s2r_16iiiiPdiS_iS_i_param_5,
	.param .u64 .ptr .align 1 _Z28dgemm_kernel_prefetch_s2r_16iiiiPdiS_iS_i_param_6,
	.param .u32 _Z28dgemm_kernel_prefetch_s2r_16iiiiPdiS_iS_i_param_7,
	.param .u64 .ptr .align 1 _Z28dgemm_kernel_prefetch_s2r_16iiiiPdiS_iS_i_param_8,
	.param .u32 _Z28dgemm_kernel_prefetch_s2r_16iiiiPdiS_iS_i_param_9
)
{
	.reg .pred 	%p<22>;
	.reg .b32 	%r<172>;
	.reg .b64 	%rd<88>;
	.reg .b64 	%fd<335>;

	ld.param.u32 	%r53, [_Z28dgemm_kernel_prefetch_s2r_16iiiiPdiS_iS_i_param_2];
	ld.param.u32 	%r54, [_Z28dgemm_kernel_prefetch_s2r_16iiiiPdiS_iS_i_param_3];
	ld.param.u64 	%rd10, [_Z28dgemm_kernel_prefetch_s2r_16iiiiPdiS_iS_i_param_4];
	ld.param.u32 	%r55, [_Z28dgemm_kernel_prefetch_s2r_16iiiiPdiS_iS_i_param_5];
	ld.param.u64 	%rd8, [_Z28dgemm_kernel_prefetch_s2r_16iiiiPdiS_iS_i_param_6];
	cvta.to.global.u64 	%rd11, %rd10;
	mov.u32 	%r58, %ctaid.x;
	mov.u32 	%r59, %ntid.x;
	mov.u32 	%r1, %tid.x;
	mad.lo.s32 	%r2, %r58, %r59, %r1;
	mul.wide.s32 	%rd12, %r2, 8;
	add.s64 	%rd87, %rd11, %rd12;
	setp.lt.s32 	%p1, %r54, 1;
	@%p1 bra 	$L__BB3_13;
	add.s32 	%r61, %r54, -1;
	and.b32  	%r3, %r54, 15;
	setp.lt.u32 	%p2, %r61, 15;
	mov.b32 	%r159, 0;
	@%p2 bra 	$L__BB3_4;
	and.b32  	%r159, %r54, 2147483632;
	mov.b32 	%r164, 0;
	mov.u32 	%r66, cache;
	mul.wide.s32 	%rd15, %r55, 8;
$L__BB3_3:
	.pragma "nounroll";
	mul.lo.s32 	%r63, %r164, %r55;
	mul.wide.s32 	%rd13, %r63, 8;
	add.s64 	%rd14, %rd87, %rd13;
	ld.global.f64 	%fd105, [%rd14];
	mad.lo.s32 	%r64, %r164, %r54, %r1;
	shl.b32 	%r65, %r64, 3;
	add.s32 	%r67, %r66, %r65;
	st.shared.f64 	[%r67], %fd105;
	add.s64 	%rd16, %rd14, %rd15;
	ld.global.f64 	%fd106, [%rd16];
	shl.b32 	%r68, %r54, 3;
	add.s32 	%r69, %r67, %r68;
	st.shared.f64 	[%r69], %fd106;
	add.s64 	%rd17, %rd16, %rd15;
	ld.global.f64 	%fd107, [%rd17];
	add.s32 	%r70, %r69, %r68;
	st.shared.f64 	[%r70], %fd107;
	add.s64 	%rd18, %rd17, %rd15;
	ld.global.f64 	%fd108, [%rd18];
	add.s32 	%r71, %r70, %r68;
	st.shared.f64 	[%r71], %fd108;
	add.s64 	%rd19, %rd18, %rd15;
	ld.global.f64 	%fd109, [%rd19];
	add.s32 	%r72, %r71, %r68;
	st.shared.f64 	[%r72], %fd109;
	add.s64 	%rd20, %rd19, %rd15;
	ld.global.f64 	%fd110, [%rd20];
	add.s32 	%r73, %r72, %r68;
	st.shared.f64 	[%r73], %fd110;
	add.s64 	%rd21, %rd20, %rd15;
	ld.global.f64 	%fd111, [%rd21];
	add.s32 	%r74, %r73, %r68;
	st.shared.f64 	[%r74], %fd111;
	add.s64 	%rd22, %rd21, %rd15;
	ld.global.f64 	%fd112, [%rd22];
	add.s32 	%r75, %r74, %r68;
	st.shared.f64 	[%r75], %fd112;
	add.s64 	%rd23, %rd22, %rd15;
	ld.global.f64 	%fd113, [%rd23];
	add.s32 	%r76, %r75, %r68;
	st.shared.f64 	[%r76], %fd113;
	add.s64 	%rd24, %rd23, %rd15;
	ld.global.f64 	%fd114, [%rd24];
	add.s32 	%r77, %r76, %r68;
	st.shared.f64 	[%r77], %fd114;
	add.s64 	%rd25, %rd24, %rd15;
	ld.global.f64 	%fd115, [%rd25];
	add.s32 	%r78, %r77, %r68;
	st.shared.f64 	[%r78], %fd115;
	add.s64 	%rd26, %rd25, %rd15;
	ld.global.f64 	%fd116, [%rd26];
	add.s32 	%r79, %r78, %r68;
	st.shared.f64 	[%r79], %fd116;
	add.s64 	%rd27, %rd26, %rd15;
	ld.global.f64 	%fd117, [%rd27];
	add.s32 	%r80, %r79, %r68;
	st.shared.f64 	[%r80], %fd117;
	add.s64 	%rd28, %rd27, %rd15;
	ld.global.f64 	%fd118, [%rd28];
	add.s32 	%r81, %r80, %r68;
	st.shared.f64 	[%r81], %fd118;
	add.s64 	%rd29, %rd28, %rd15;
	ld.global.f64 	%fd119, [%rd29];
	add.s32 	%r82, %r81, %r68;
	st.shared.f64 	[%r82], %fd119;
	add.s64 	%rd30, %rd29, %rd15;
	ld.global.f64 	%fd120, [%rd30];
	add.s32 	%r83, %r82, %r68;
	st.shared.f64 	[%r83], %fd120;
	add.s32 	%r164, %r164, 16;
	setp.eq.s32 	%p3, %r164, %r159;
	@%p3 bra 	$L__BB3_4;
	bra.uni 	$L__BB3_3;
$L__BB3_4:
	setp.eq.s32 	%p4, %r3, 0;
	@%p4 bra 	$L__BB3_13;
	and.b32  	%r6, %r54, 7;
	setp.lt.u32 	%p5, %r3, 8;
	@%p5 bra 	$L__BB3_7;
	mul.lo.s32 	%r84, %r159, %r55;
	mul.wide.s32 	%rd31, %r84, 8;
	add.s64 	%rd32, %rd87, %rd31;
	ld.global.f64 	%fd121, [%rd32];
	mad.lo.s32 	%r85, %r159, %r54, %r1;
	shl.b32 	%r86, %r85, 3;
	mov.u32 	%r87, cache;
	add.s32 	%r88, %r87, %r86;
	st.shared.f64 	[%r88], %fd121;
	mul.wide.s32 	%rd33, %r55, 8;
	add.s64 	%rd34, %rd32, %rd33;
	ld.global.f64 	%fd122, [%rd34];
	shl.b32 	%r89, %r54, 3;
	add.s32 	%r90, %r88, %r89;
	st.shared.f64 	[%r90], %fd122;
	add.s64 	%rd35, %rd34, %rd33;
	ld.global.f64 	%fd123, [%rd35];
	add.s32 	%r91, %r90, %r89;
	st.shared.f64 	[%r91], %fd123;
	add.s64 	%rd36, %rd35, %rd33;
	ld.global.f64 	%fd124, [%rd36];
	add.s32 	%r92, %r91, %r89;
	st.shared.f64 	[%r92], %fd124;
	add.s64 	%rd37, %rd36, %rd33;
	ld.global.f64 	%fd125, [%rd37];
	add.s32 	%r93, %r92, %r89;
	st.shared.f64 	[%r93], %fd125;
	add.s64 	%rd38, %rd37, %rd33;
	ld.global.f64 	%fd126, [%rd38];
	add.s32 	%r94, %r93, %r89;
	st.shared.f64 	[%r94], %fd126;
	add.s64 	%rd39, %rd38, %rd33;
	ld.global.f64 	%fd127, [%rd39];
	add.s32 	%r95, %r94, %r89;
	st.shared.f64 	[%r95], %fd127;
	add.s64 	%rd40, %rd39, %rd33;
	ld.global.f64 	%fd128, [%rd40];
	add.s32 	%r96, %r95, %r89;
	st.shared.f64 	[%r96], %fd128;
	add.s32 	%r159, %r159, 8;
$L__BB3_7:
	setp.eq.s32 	%p6, %r6, 0;
	@%p6 bra 	$L__BB3_13;
	and.b32  	%r9, %r54, 3;
	setp.lt.u32 	%p7, %r6, 4;
	@%p7 bra 	$L__BB3_10;
	mul.lo.s32 	%r97, %r159, %r55;
	mul.wide.s32 	%rd41, %r97, 8;
	add.s64 	%rd42, %rd87, %rd41;
	ld.global.f64 	%fd129, [%rd42];
	mad.lo.s32 	%r98, %r159, %r54, %r1;
	shl.b32 	%r99, %r98, 3;
	mov.u32 	%r100, cache;
	add.s32 	%r101, %r100, %r99;
	st.shared.f64 	[%r101], %fd129;
	mul.wide.s32 	%rd43, %r55, 8;
	add.s64 	%rd44, %rd42, %rd43;
	ld.global.f64 	%fd130, [%rd44];
	shl.b32 	%r102, %r54, 3;
	add.s32 	%r103, %r101, %r102;
	st.shared.f64 	[%r103], %fd130;
	add.s64 	%rd45, %rd44, %rd43;
	ld.global.f64 	%fd131, [%rd45];
	add.s32 	%r104, %r103, %r102;
	st.shared.f64 	[%r104], %fd131;
	add.s64 	%rd46, %rd45, %rd43;
	ld.global.f64 	%fd132, [%rd46];
	add.s32 	%r105, %r104, %r102;
	st.shared.f64 	[%r105], %fd132;
	add.s32 	%r159, %r159, 4;
$L__BB3_10:
	setp.eq.s32 	%p8, %r9, 0;
	@%p8 bra 	$L__BB3_13;
	mov.b32 	%r163, 0;
	mov.u32 	%r110, cache;
$L__BB3_12:
	.pragma "nounroll";
	mul.lo.s32 	%r107, %r159, %r55;
	mul.wide.s32 	%rd47, %r107, 8;
	add.s64 	%rd48, %rd87, %rd47;
	ld.global.f64 	%fd133, [%rd48];
	mad.lo.s32 	%r108, %r159, %r54, %r1;
	shl.b32 	%r109, %r108, 3;
	add.s32 	%r111, %r110, %r109;
	st.shared.f64 	[%r111], %fd133;
	add.s32 	%r159, %r159, 1;
	add.s32 	%r163, %r163, 1;
	setp.ne.s32 	%p9, %r163, %r9;
	@%p9 bra 	$L__BB3_12;
$L__BB3_13:
	setp.lt.s32 	%p10, %r53, 1;
	mov.f64 	%fd327, 0d0000000000000000;
	mov.f64 	%fd328, %fd327;
	mov.f64 	%fd329, %fd327;
	mov.f64 	%fd330, %fd327;
	@%p10 bra 	$L__BB3_31;
	mul.lo.s32 	%r113, %r54, %r54;
	shl.b32 	%r114, %r113, 3;
	mov.u32 	%r115, cache;
	add.s32 	%r16, %r115, %r114;
	shl.b32 	%r116, %r1, 3;
	add.s32 	%r17, %r115, %r116;
	shl.b32 	%r18, %r54, 3;
	add.s32 	%r19, %r17, %r18;
	add.s32 	%r20, %r19, %r18;
	add.s32 	%r21, %r20, %r18;
	add.s32 	%r22, %r21, %r18;
	add.s32 	%r23, %r22, %r18;
	add.s32 	%r24, %r23, %r18;
	add.s32 	%r25, %r24, %r18;
	add.s32 	%r26, %r25, %r18;
	add.s32 	%r27, %r26, %r18;
	add.s32 	%r28, %r27, %r18;
	add.s32 	%r29, %r28, %r18;
	add.s32 	%r30, %r29, %r18;
	add.s32 	%r31, %r30, %r18;
	add.s32 	%r32, %r31, %r18;
	and.b32  	%r33, %r54, 7;
	shl.b32 	%r34, %r54, 6;
	add.s32 	%r35, %r16, 128;
	cvta.to.global.u64 	%rd86, %rd8;
	mov.f64 	%fd330, 0d0000000000000000;
	mov.b32 	%r165, 0;
	mul.wide.u32 	%rd49, %r1, 8;
	mul.wide.s32 	%rd58, %r55, 8;
	mov.f64 	%fd329, %fd330;
	mov.f64 	%fd328, %fd330;
	mov.f64 	%fd327, %fd330;
$L__BB3_15:
	ld.param.u32 	%r157, [_Z28dgemm_kernel_prefetch_s2r_16iiiiPdiS_iS_i_param_7];
	mul.lo.s32 	%r117, %r157, 3;
	shl.b32 	%r118, %r157, 1;
	bar.sync 	0;
	add.s64 	%rd50, %rd86, %rd49;
	ld.global.f64 	%fd137, [%rd50];
	shl.b32 	%r119, %r1, 5;
	add.s32 	%r120, %r16, %r119;
	st.shared.f64 	[%r120], %fd137;
	mul.wide.s32 	%rd51, %r157, 8;
	add.s64 	%rd52, %rd50, %rd51;
	ld.global.f64 	%fd138, [%rd52];
	st.shared.f64 	[%r120+8], %fd138;
	mul.wide.s32 	%rd53, %r118, 8;
	add.s64 	%rd54, %rd50, %rd53;
	ld.global.f64 	%fd139, [%rd54];
	st.shared.f64 	[%r120+16], %fd139;
	mul.wide.s32 	%rd55, %r117, 8;
	add.s64 	%rd56, %rd50, %rd55;
	ld.global.f64 	%fd140, [%rd56];
	st.shared.f64 	[%r120+24], %fd140;
	bar.sync 	0;
	add.s32 	%r165, %r165, %r54;
	setp.ge.s32 	%p11, %r165, %r53;
	@%p11 bra 	$L__BB3_17;
	mul.lo.s32 	%r121, %r55, %r54;
	mul.wide.s32 	%rd57, %r121, 8;
	add.s64 	%rd87, %rd87, %rd57;
	ld.global.f64 	%fd290, [%rd87];
	add.s64 	%rd59, %rd87, %rd58;
	ld.global.f64 	%fd289, [%rd59];
	add.s64 	%rd60, %rd59, %rd58;
	ld.global.f64 	%fd288, [%rd60];
	add.s64 	%rd61, %rd60, %rd58;
	ld.global.f64 	%fd287, [%rd61];
	add.s64 	%rd62, %rd61, %rd58;
	ld.global.f64 	%fd286, [%rd62];
	add.s64 	%rd63, %rd62, %rd58;
	ld.global.f64 	%fd285, [%rd63];
	add.s64 	%rd64, %rd63, %rd58;
	ld.global.f64 	%fd284, [%rd64];
	add.s64 	%rd65, %rd64, %rd58;
	ld.global.f64 	%fd283, [%rd65];
	add.s64 	%rd66, %rd65, %rd58;
	ld.global.f64 	%fd291, [%rd66];
	add.s64 	%rd67, %rd66, %rd58;
	ld.global.f64 	%fd292, [%rd67];
	add.s64 	%rd68, %rd67, %rd58;
	ld.global.f64 	%fd293, [%rd68];
	add.s64 	%rd69, %rd68, %rd58;
	ld.global.f64 	%fd294, [%rd69];
	add.s64 	%rd70, %rd69, %rd58;
	ld.global.f64 	%fd295, [%rd70];
	add.s64 	%rd71, %rd70, %rd58;
	ld.global.f64 	%fd296, [%rd71];
	add.s64 	%rd72, %rd71, %rd58;
	ld.global.f64 	%fd297, [%rd72];
	add.s64 	%rd73, %rd72, %rd58;
	ld.global.f64 	%fd298, [%rd73];
$L__BB3_17:
	setp.lt.s32 	%p12, %r54, 1;
	@%p12 bra 	$L__BB3_29;
	add.s32 	%r123, %r54, -1;
	setp.lt.u32 	%p13, %r123, 7;
	mov.b32 	%r170, 0;
	@%p13 bra 	$L__BB3_21;
	and.b32  	%r124, %r54, 2147483640;
	neg.s32 	%r168, %r124;
	mov.u32 	%r166, %r35;
	mov.u32 	%r167, %r17;
$L__BB3_20:
	.pragma "nounroll";
	and.b32  	%r170, %r54, 2147483640;
	ld.shared.f64 	%fd142, [%r167];
	ld.shared.f64 	%fd143, [%r166+-128];
	fma.rn.f64 	%fd144, %fd142, %fd143, %fd330;
	ld.shared.f64 	%fd145, [%r166+-120];
	fma.rn.f64 	%fd146, %fd142, %fd145, %fd329;
	ld.shared.f64 	%fd147, [%r166+-112];
	fma.rn.f64 	%fd148, %fd142, %fd147, %fd328;
	ld.shared.f64 	%fd149, [%r166+-104];
	fma.rn.f64 	%fd150, %fd142, %fd149, %fd327;
	add.s32 	%r125, %r167, %r18;
	ld.shared.f64 	%fd151, [%r125];
	ld.shared.f64 	%fd152, [%r166+-96];
	fma.rn.f64 	%fd153, %fd151, %fd152, %fd144;
	ld.shared.f64 	%fd154, [%r166+-88];
	fma.rn.f64 	%fd155, %fd151, %fd154, %fd146;
	ld.shared.f64 	%fd156, [%r166+-80];
	fma.rn.f64 	%fd157, %fd151, %fd156, %fd148;
	ld.shared.f64 	%fd158, [%r166+-72];
	fma.rn.f64 	%fd159, %fd151, %fd158, %fd150;
	add.s32 	%r126, %r125, %r18;
	ld.shared.f64 	%fd160, [%r126];
	ld.shared.f64 	%fd161, [%r166+-64];
	fma.rn.f64 	%fd162, %fd160, %fd161, %fd153;
	ld.shared.f64 	%fd163, [%r166+-56];
	fma.rn.f64 	%fd164, %fd160, %fd163, %fd155;
	ld.shared.f64 	%fd165, [%r166+-48];
	fma.rn.f64 	%fd166, %fd160, %fd165, %fd157;
	ld.shared.f64 	%fd167, [%r166+-40];
	fma.rn.f64 	%fd168, %fd160, %fd167, %fd159;
	add.s32 	%r127, %r126, %r18;
	ld.shared.f64 	%fd169, [%r127];
	ld.shared.f64 	%fd170, [%r166+-32];
	fma.rn.f64 	%fd171, %fd169, %fd170, %fd162;
	ld.shared.f64 	%fd172, [%r166+-24];
	fma.rn.f64 	%fd173, %fd169, %fd172, %fd164;
	ld.shared.f64 	%fd174, [%r166+-16];
	fma.rn.f64 	%fd175, %fd169, %fd174, %fd166;
	ld.shared.f64 	%fd176, [%r166+-8];
	fma.rn.f64 	%fd177, %fd169, %fd176, %fd168;
	add.s32 	%r128, %r127, %r18;
	ld.shared.f64 	%fd178, [%r128];
	ld.shared.f64 	%fd179, [%r166];
	fma.rn.f64 	%fd180, %fd178, %fd179, %fd171;
	ld.shared.f64 	%fd181, [%r166+8];
	fma.rn.f64 	%fd182, %fd178, %fd181, %fd173;
	ld.shared.f64 	%fd183, [%r166+16];
	fma.rn.f64 	%fd184, %fd178, %fd183, %fd175;
	ld.shared.f64 	%fd185, [%r166+24];
	fma.rn.f64 	%fd186, %fd178, %fd185, %fd177;
	add.s32 	%r129, %r128, %r18;
	ld.shared.f64 	%fd187, [%r129];
	ld.shared.f64 	%fd188, [%r166+32];
	fma.rn.f64 	%fd189, %fd187, %fd188, %fd180;
	ld.shared.f64 	%fd190, [%r166+40];
	fma.rn.f64 	%fd191, %fd187, %fd190, %fd182;
	ld.shared.f64 	%fd192, [%r166+48];
	fma.rn.f64 	%fd193, %fd187, %fd192, %fd184;
	ld.shared.f64 	%fd194, [%r166+56];
	fma.rn.f64 	%fd195, %fd187, %fd194, %fd186;
	add.s32 	%r130, %r129, %r18;
	ld.shared.f64 	%fd196, [%r130];
	ld.shared.f64 	%fd197, [%r166+64];
	fma.rn.f64 	%fd198, %fd196, %fd197, %fd189;
	ld.shared.f64 	%fd199, [%r166+72];
	fma.rn.f64 	%fd200, %fd196, %fd199, %fd191;
	ld.shared.f64 	%fd201, [%r166+80];
	fma.rn.f64 	%fd202, %fd196, %fd201, %fd193;
	ld.shared.f64 	%fd203, [%r166+88];
	fma.rn.f64 	%fd204, %fd196, %fd203, %fd195;
	add.s32 	%r131, %r130, %r18;
	ld.shared.f64 	%fd205, [%r131];
	ld.shared.f64 	%fd206, [%r166+96];
	fma.rn.f64 	%fd330, %fd205, %fd206, %fd198;
	ld.shared.f64 	%fd207, [%r166+104];
	fma.rn.f64 	%fd329, %fd205, %fd207, %fd200;
	ld.shared.f64 	%fd208, [%r166+112];
	fma.rn.f64 	%fd328, %fd205, %fd208, %fd202;
	ld.shared.f64 	%fd209, [%r166+120];
	fma.rn.f64 	%fd327, %fd205, %fd209, %fd204;
	add.s32 	%r168, %r168, 8;
	add.s32 	%r167, %r167, %r34;
	add.s32 	%r166, %r166, 256;
	setp.ne.s32 	%p14, %r168, 0;
	@%p14 bra 	$L__BB3_20;
$L__BB3_21:
	setp.eq.s32 	%p15, %r33, 0;
	@%p15 bra 	$L__BB3_29;
	add.s32 	%r132, %r33, -1;
	setp.lt.u32 	%p16, %r132, 3;
	@%p16 bra 	$L__BB3_24;
	mul.lo.s32 	%r133, %r170, %r54;
	shl.b32 	%r134, %r133, 3;
	add.s32 	%r135, %r17, %r134;
	ld.shared.f64 	%fd211, [%r135];
	shl.b32 	%r136, %r170, 5;
	add.s32 	%r137, %r16, %r136;
	ld.shared.f64 	%fd212, [%r137];
	fma.rn.f64 	%fd213, %fd211, %fd212, %fd330;
	ld.shared.f64 	%fd214, [%r137+8];
	fma.rn.f64 	%fd215, %fd211, %fd214, %fd329;
	ld.shared.f64 	%fd216, [%r137+16];
	fma.rn.f64 	%fd217, %fd211, %fd216, %fd328;
	ld.shared.f64 	%fd218, [%r137+24];
	fma.rn.f64 	%fd219, %fd211, %fd218, %fd327;
	add.s32 	%r138, %r135, %r18;
	ld.shared.f64 	%fd220, [%r138];
	ld.shared.f64 	%fd221, [%r137+32];
	fma.rn.f64 	%fd222, %fd220, %fd221, %fd213;
	ld.shared.f64 	%fd223, [%r137+40];
	fma.rn.f64 	%fd224, %fd220, %fd223, %fd215;
	ld.shared.f64 	%fd225, [%r137+48];
	fma.rn.f64 	%fd226, %fd220, %fd225, %fd217;
	ld.shared.f64 	%fd227, [%r137+56];
	fma.rn.f64 	%fd228, %fd220, %fd227, %fd219;
	add.s32 	%r139, %r138, %r18;
	ld.shared.f64 	%fd229, [%r139];
	ld.shared.f64 	%fd230, [%r137+64];
	fma.rn.f64 	%fd231, %fd229, %fd230, %fd222;
	ld.shared.f64 	%fd232, [%r137+72];
	fma.rn.f64 	%fd233, %fd229, %fd232, %fd224;
	ld.shared.f64 	%fd234, [%r137+80];
	fma.rn.f64 	%fd235, %fd229, %fd234, %fd226;
	ld.shared.f64 	%fd236, [%r137+88];
	fma.rn.f64 	%fd237, %fd229, %fd236, %fd228;
	add.s32 	%r140, %r139, %r18;
	ld.shared.f64 	%fd238, [%r140];
	ld.shared.f64 	%fd239, [%r137+96];
	fma.rn.f64 	%fd330, %fd238, %fd239, %fd231;
	ld.shared.f64 	%fd240, [%r137+104];
	fma.rn.f64 	%fd329, %fd238, %fd240, %fd233;
	ld.shared.f64 	%fd241, [%r137+112];
	fma.rn.f64 	%fd328, %fd238, %fd241, %fd235;
	ld.shared.f64 	%fd242, [%r137+120];
	fma.rn.f64 	%fd327, %fd238, %fd242, %fd237;
	add.s32 	%r170, %r170, 4;
$L__BB3_24:
	and.b32  	%r141, %r54, 3;
	setp.eq.s32 	%p17, %r141, 0;
	@%p17 bra 	$L__BB3_29;
	setp.eq.s32 	%p18, %r141, 1;
	@%p18 bra 	$L__BB3_27;
	mul.lo.s32 	%r142, %r170, %r54;
	shl.b32 	%r143, %r142, 3;
	add.s32 	%r144, %r17, %r143;
	ld.shared.f64 	%fd244, [%r144];
	shl.b32 	%r145, %r170, 5;
	add.s32 	%r146, %r16, %r145;
	ld.shared.f64 	%fd245, [%r146];
	fma.rn.f64 	%fd246, %fd244, %fd245, %fd330;
	ld.shared.f64 	%fd247, [%r146+8];
	fma.rn.f64 	%fd248, %fd244, %fd247, %fd329;
	ld.shared.f64 	%fd249, [%r146+16];
	fma.rn.f64 	%fd250, %fd244, %fd249, %fd328;
	ld.shared.f64 	%fd251, [%r146+24];
	fma.rn.f64 	%fd252, %fd244, %fd251, %fd327;
	add.s32 	%r147, %r144, %r18;
	ld.shared.f64 	%fd253, [%r147];
	ld.shared.f64 	%fd254, [%r146+32];
	fma.rn.f64 	%fd330, %fd253, %fd254, %fd246;
	ld.shared.f64 	%fd255, [%r146+40];
	fma.rn.f64 	%fd329, %fd253, %fd255, %fd248;
	ld.shared.f64 	%fd256, [%r146+48];
	fma.rn.f64 	%fd328, %fd253, %fd256, %fd250;
	ld.shared.f64 	%fd257, [%r146+56];
	fma.rn.f64 	%fd327, %fd253, %fd257, %fd252;
	add.s32 	%r170, %r170, 2;
$L__BB3_27:
	and.b32  	%r148, %r54, 1;
	setp.eq.b32 	%p19, %r148, 1;
	not.pred 	%p20, %p19;
	@%p20 bra 	$L__BB3_29;
	mul.lo.s32 	%r149, %r170, %r54;
	shl.b32 	%r150, %r149, 3;
	add.s32 	%r151, %r17, %r150;
	ld.shared.f64 	%fd258, [%r151];
	shl.b32 	%r152, %r170, 5;
	add.s32 	%r153, %r16, %r152;
	ld.shared.f64 	%fd259, [%r153];
	fma.rn.f64 	%fd330, %fd258, %fd259, %fd330;
	ld.shared.f64 	%fd260, [%r153+8];
	fma.rn.f64 	%fd329, %fd258, %fd260, %fd329;
	ld.shared.f64 	%fd261, [%r153+16];
	fma.rn.f64 	%fd328, %fd258, %fd261, %fd328;
	ld.shared.f64 	%fd262, [%r153+24];
	fma.rn.f64 	%fd327, %fd258, %fd262, %fd327;
$L__BB3_29:
	@%p11 bra 	$L__BB3_31;
	st.shared.f64 	[%r17], %fd290;
	st.shared.f64 	[%r19], %fd289;
	st.shared.f64 	[%r20], %fd288;
	st.shared.f64 	[%r21], %fd287;
	st.shared.f64 	[%r22], %fd286;
	st.shared.f64 	[%r23], %fd285;
	st.shared.f64 	[%r24], %fd284;
	st.shared.f64 	[%r25], %fd283;
	st.shared.f64 	[%r26], %fd291;
	st.shared.f64 	[%r27], %fd292;
	st.shared.f64 	[%r28], %fd293;
	st.shared.f64 	[%r29], %fd294;
	st.shared.f64 	[%r30], %fd295;
	st.shared.f64 	[%r31], %fd296;
	st.shared.f64 	[%r32], %fd297;
	add.s32 	%r156, %r32, %r18;
	st.shared.f64 	[%r156], %fd298;
	mul.wide.s32 	%rd83, %r54, 8;
	add.s64 	%rd86, %rd86, %rd83;
	bra.uni 	$L__BB3_15;
$L__BB3_31:
	ld.param.u32 	%r158, [_Z28dgemm_kernel_prefetch_s2r_16iiiiPdiS_iS_i_param_9];
	ld.param.u64 	%rd84, [_Z28dgemm_kernel_prefetch_s2r_16iiiiPdiS_iS_i_param_8];
	cvta.to.global.u64 	%rd74, %rd84;
	mul.wide.s32 	%rd75, %r2, 8;
	add.s64 	%rd76, %rd74, %rd75;
	st.global.f64 	[%rd76], %fd330;
	mul.wide.s32 	%rd77, %r158, 8;
	add.s64 	%rd78, %rd76, %rd77;
	st.global.f64 	[%rd78], %fd329;
	shl.b32 	%r154, %r158, 1;
	mul.wide.s32 	%rd79, %r154, 8;
	add.s64 	%rd80, %rd76, %rd79;
	st.global.f64 	[%rd80], %fd328;
	mul.lo.s32 	%r155, %r158, 3;
	mul.wide.s32 	%rd81, %r155, 8;
	add.s64 	%rd82, %rd76, %rd81;
	st.global.f64 	[%rd82], %fd327;
	ret;

}
	// .globl	_Z27dgemm_kernel_prefetch_s2r_8iiiiPdiS_iS_i
.visible .entry _Z27dgemm_kernel_prefetch_s2r_8iiiiPdiS_iS_i(
	.param .u32 _Z27dgemm_kernel_prefetch_s2r_8iiiiPdiS_iS_i_param_0,
	.param .u32 _Z27dgemm_kernel_prefetch_s2r_8iiiiPdiS_iS_i_param_1,
	.param .u32 _Z27dgemm_kernel_prefetch_s2r_8iiiiPdiS_iS_i_param_2,
	.param .u32 _Z27dgemm_kernel_prefetch_s2r_8iiiiPdiS_iS_i_param_3,
	.param .u64 .ptr .align 1 _Z27dgemm_kernel_prefetch_s2r_8iiiiPdiS_iS_i_param_4,
	.param .u32 _Z27dgemm_kernel_prefetch_s2r_8iiiiPdiS_iS_i_param_5,
	.param .u64 .ptr .align 1 _Z27dgemm_kernel_prefetch_s2r_8iiiiPdiS_iS_i_param_6,
	.param .u32 _Z27dgemm_kernel_prefetch_s2r_8iiiiPdiS_iS_i_param_7,
	.param .u64 .ptr .align 1 _Z27dgemm_kernel_prefetch_s2r_8iiiiPdiS_iS_i_param_8,
	.param .u32 _Z27dgemm_kernel_prefetch_s2r_8iiiiPdiS_iS_i_param_9
)
{
	.reg .pred 	%p<21>;
	.reg .b32 	%r<162>;
	.reg .b64 	%rd<80>;
	.reg .b64 	%fd<295>;

	ld.param.u32 	%r50, [_Z27dgemm_kernel_prefetch_s2r_8iiiiPdiS_iS_i_param_2];
	ld.param.u32 	%r51, [_Z27dgemm_kernel_prefetch_s2r_8iiiiPdiS_iS_i_param_3];
	ld.param.u64 	%rd10, [_Z27dgemm_kernel_prefetch_s2r_8iiiiPdiS_iS_i_param_4];
	ld.param.u32 	%r52, [_Z27dgemm_kernel_prefetch_s2r_8iiiiPdiS_iS_i_param_5];
	ld.param.u64 	%rd8, [_Z27dgemm_kernel_prefetch_s2r_8iiiiPdiS_iS_i_param_6];
	ld.param.u32 	%r53, [_Z27dgemm_kernel_prefetch_s2r_8iiiiPdiS_iS_i_param_7];
	cvta.to.global.u64 	%rd11, %rd10;
	mov.u32 	%r55, %ctaid.x;
	mov.u32 	%r56, %ntid.x;
	mov.u32 	%r1, %tid.x;
	mad.lo.s32 	%r2, %r55, %r56, %r1;
	mul.wide.s32 	%rd12, %r2, 8;
	add.s64 	%rd79, %rd11, %rd12;
	setp.lt.s32 	%p1, %r51, 1;
	@%p1 bra 	$L__BB4_13;
	add.s32 	%r58, %r51, -1;
	and.b32  	%r3, %r51, 15;
	setp.lt.u32 	%p2, %r58, 15;
	mov.b32 	%r149, 0;
	@%p2 bra 	$L__BB4_4;
	and.b32  	%r149, %r51, 2147483632;
	mov.b32 	%r154, 0;
	mov.u32 	%r63, cache;
	mul.wide.s32 	%rd15, %r52, 8;
$L__BB4_3:
	.pragma "nounroll";
	mul.lo.s32 	%r60, %r154, %r52;
	mul.wide.s32 	%rd13, %r60, 8;
	add.s64 	%rd14, %rd79, %rd13;
	ld.global.f64 	%fd81, [%rd14];
	mad.lo.s32 	%r61, %r154, %r51, %r1;
	shl.b32 	%r62, %r61, 3;
	add.s32 	%r64, %r63, %r62;
	st.shared.f64 	[%r64], %fd81;
	add.s64 	%rd16, %rd14, %rd15;
	ld.global.f64 	%fd82, [%rd16];
	shl.b32 	%r65, %r51, 3;
	add.s32 	%r66, %r64, %r65;
	st.shared.f64 	[%r66], %fd82;
	add.s64 	%rd17, %rd16, %rd15;
	ld.global.f64 	%fd83, [%rd17];
	add.s32 	%r67, %r66, %r65;
	st.shared.f64 	[%r67], %fd83;
	add.s64 	%rd18, %rd17, %rd15;
	ld.global.f64 	%fd84, [%rd18];
	add.s32 	%r68, %r67, %r65;
	st.shared.f64 	[%r68], %fd84;
	add.s64 	%rd19, %rd18, %rd15;
	ld.global.f64 	%fd85, [%rd19];
	add.s32 	%r69, %r68, %r65;
	st.shared.f64 	[%r69], %fd85;
	add.s64 	%rd20, %rd19, %rd15;
	ld.global.f64 	%fd86, [%rd20];
	add.s32 	%r70, %r69, %r65;
	st.shared.f64 	[%r70], %fd86;
	add.s64 	%rd21, %rd20, %rd15;
	ld.global.f64 	%fd87, [%rd21];
	add.s32 	%r71, %r70, %r65;
	st.shared.f64 	[%r71], %fd87;
	add.s64 	%rd22, %rd21, %rd15;
	ld.global.f64 	%fd88, [%rd22];
	add.s32 	%r72, %r71, %r65;
	st.shared.f64 	[%r72], %fd88;
	add.s64 	%rd23, %rd22, %rd15;
	ld.global.f64 	%fd89, [%rd23];
	add.s32 	%r73, %r72, %r65;
	st.shared.f64 	[%r73], %fd89;
	add.s64 	%rd24, %rd23, %rd15;
	ld.global.f64 	%fd90, [%rd24];
	add.s32 	%r74, %r73, %r65;
	st.shared.f64 	[%r74], %fd90;
	add.s64 	%rd25, %rd24, %rd15;
	ld.global.f64 	%fd91, [%rd25];
	add.s32 	%r75, %r74, %r65;
	st.shared.f64 	[%r75], %fd91;
	add.s64 	%rd26, %rd25, %rd15;
	ld.global.f64 	%fd92, [%rd26];
	add.s32 	%r76, %r75, %r65;
	st.shared.f64 	[%r76], %fd92;
	add.s64 	%rd27, %rd26, %rd15;
	ld.global.f64 	%fd93, [%rd27];
	add.s32 	%r77, %r76, %r65;
	st.shared.f64 	[%r77], %fd93;
	add.s64 	%rd28, %rd27, %rd15;
	ld.global.f64 	%fd94, [%rd28];
	add.s32 	%r78, %r77, %r65;
	st.shared.f64 	[%r78], %fd94;
	add.s64 	%rd29, %rd28, %rd15;
	ld.global.f64 	%fd95, [%rd29];
	add.s32 	%r79, %r78, %r65;
	st.shared.f64 	[%r79], %fd95;
	add.s64 	%rd30, %rd29, %rd15;
	ld.global.f64 	%fd96, [%rd30];
	add.s32 	%r80, %r79, %r65;
	st.shared.f64 	[%r80], %fd96;
	add.s32 	%r154, %r154, 16;
	setp.eq.s32 	%p3, %r154, %r149;
	@%p3 bra 	$L__BB4_4;
	bra.uni 	$L__BB4_3;
$L__BB4_4:
	setp.eq.s32 	%p4, %r3, 0;
	@%p4 bra 	$L__BB4_13;
	and.b32  	%r6, %r51, 7;
	setp.lt.u32 	%p5, %r3, 8;
	@%p5 bra 	$L__BB4_7;
	mul.lo.s32 	%r81, %r149, %r52;
	mul.wide.s32 	%rd31, %r81, 8;
	add.s64 	%rd32, %rd79, %rd31;
	ld.global.f64 	%fd97, [%rd32];
	mad.lo.s32 	%r82, %r149, %r51, %r1;
	shl.b32 	%r83, %r82, 3;
	mov.u32 	%r84, cache;
	add.s32 	%r85, %r84, %r83;
	st.shared.f64 	[%r85], %fd97;
	mul.wide.s32 	%rd33, %r52, 8;
	add.s64 	%rd34, %rd32, %rd33;
	ld.global.f64 	%fd98, [%rd34];
	shl.b32 	%r86, %r51, 3;
	add.s32 	%r87, %r85, %r86;
	st.shared.f64 	[%r87], %fd98;
	add.s64 	%rd35, %rd34, %rd33;
	ld.global.f64 	%fd99, [%rd35];
	add.s32 	%r88, %r87, %r86;
	st.shared.f64 	[%r88], %fd99;
	add.s64 	%rd36, %rd35, %rd33;
	ld.global.f64 	%fd100, [%rd36];
	add.s32 	%r89, %r88, %r86;
	st.shared.f64 	[%r89], %fd100;
	add.s64 	%rd37, %rd36, %rd33;
	ld.global.f64 	%fd101, [%rd37];
	add.s32 	%r90, %r89, %r86;
	st.shared.f64 	[%r90], %fd101;
	add.s64 	%rd38, %rd37, %rd33;
	ld.global.f64 	%fd102, [%rd38];
	add.s32 	%r91, %r90, %r86;
	st.shared.f64 	[%r91], %fd102;
	add.s64 	%rd39, %rd38, %rd33;
	ld.global.f64 	%fd103, [%rd39];
	add.s32 	%r92, %r91, %r86;
	st.shared.f64 	[%r92], %fd103;
	add.s64 	%rd40, %rd39, %rd33;
	ld.global.f64 	%fd104, [%rd40];
	add.s32 	%r93, %r92, %r86;
	st.shared.f64 	[%r93], %fd104;
	add.s32 	%r149, %r149, 8;
$L__BB4_7:
	setp.eq.s32 	%p6, %r6, 0;
	@%p6 bra 	$L__BB4_13;
	and.b32  	%r9, %r51, 3;
	setp.lt.u32 	%p7, %r6, 4;
	@%p7 bra 	$L__BB4_10;
	mul.lo.s32 	%r94, %r149, %r52;
	mul.wide.s32 	%rd41, %r94, 8;
	add.s64 	%rd42, %rd79, %rd41;
	ld.global.f64 	%fd105, [%rd42];
	mad.lo.s32 	%r95, %r149, %r51, %r1;
	shl.b32 	%r96, %r95, 3;
	mov.u32 	%r97, cache;
	add.s32 	%r98, %r97, %r96;
	st.shared.f64 	[%r98], %fd105;
	mul.wide.s32 	%rd43, %r52, 8;
	add.s64 	%rd44, %rd42, %rd43;
	ld.global.f64 	%fd106, [%rd44];
	shl.b32 	%r99, %r51, 3;
	add.s32 	%r100, %r98, %r99;
	st.shared.f64 	[%r100], %fd106;
	add.s64 	%rd45, %rd44, %rd43;
	ld.global.f64 	%fd107, [%rd45];
	add.s32 	%r101, %r100, %r99;
	st.shared.f64 	[%r101], %fd107;
	add.s64 	%rd46, %rd45, %rd43;
	ld.global.f64 	%fd108, [%rd46];
	add.s32 	%r102, %r101, %r99;
	st.shared.f64 	[%r102], %fd108;
	add.s32 	%r149, %r149, 4;
$L__BB4_10:
	setp.eq.s32 	%p8, %r9, 0;
	@%p8 bra 	$L__BB4_13;
	mov.b32 	%r153, 0;
	mov.u32 	%r107, cache;
$L__BB4_12:
	.pragma "nounroll";
	mul.lo.s32 	%r104, %r149, %r52;
	mul.wide.s32 	%rd47, %r104, 8;
	add.s64 	%rd48, %rd79, %rd47;
	ld.global.f64 	%fd109, [%rd48];
	mad.lo.s32 	%r105, %r149, %r51, %r1;
	shl.b32 	%r106, %r105, 3;
	add.s32 	%r108, %r107, %r106;
	st.shared.f64 	[%r108], %fd109;
	add.s32 	%r149, %r149, 1;
	add.s32 	%r153, %r153, 1;
	setp.ne.s32 	%p9, %r153, %r9;
	@%p9 bra 	$L__BB4_12;
$L__BB4_13:
	setp.lt.s32 	%p10, %r50, 1;
	mov.f64 	%fd287, 0d0000000000000000;
	mov.f64 	%fd288, %fd287;
	mov.f64 	%fd289, %fd287;
	mov.f64 	%fd290, %fd287;
	@%p10 bra 	$L__BB4_31;
	mul.lo.s32 	%r110, %r51, %r51;
	shl.b32 	%r111, %r110, 3;
	mov.u32 	%r112, cache;
	add.s32 	%r16, %r112, %r111;
	shl.b32 	%r17, %r53, 1;
	mul.lo.s32 	%r18, %r53, 3;
	mul.lo.s32 	%r19, %r52, %r51;
	shl.b32 	%r113, %r1, 3;
	add.s32 	%r20, %r112, %r113;
	shl.b32 	%r21, %r51, 3;
	add.s32 	%r22, %r20, %r21;
	add.s32 	%r23, %r22, %r21;
	add.s32 	%r24, %r23, %r21;
	add.s32 	%r25, %r24, %r21;
	add.s32 	%r26, %r25, %r21;
	add.s32 	%r27, %r26, %r21;
	and.b32  	%r28, %r51, 7;
	and.b32  	%r29, %r51, 3;
	and.b32  	%r30, %r51, 2147483640;
	and.b32  	%r31, %r51, 1;
	neg.s32 	%r32, %r30;
	shl.b32 	%r33, %r51, 6;
	add.s32 	%r34, %r16, 128;
	cvta.to.global.u64 	%rd78, %rd8;
	mov.f64 	%fd290, 0d0000000000000000;
	mov.b32 	%r155, 0;
	mul.wide.u32 	%rd49, %r1, 8;
	mul.wide.s32 	%rd51, %r53, 8;
	mul.wide.s32 	%rd53, %r17, 8;
	mul.wide.s32 	%rd55, %r18, 8;
	mul.wide.s32 	%rd57, %r19, 8;
	mov.f64 	%fd289, %fd290;
	mov.f64 	%fd288, %fd290;
	mov.f64 	%fd287, %fd290;
$L__BB4_15:
	bar.sync 	0;
	add.s64 	%rd50, %rd78, %rd49;
	ld.global.f64 	%fd113, [%rd50];
	shl.b32 	%r114, %r1, 5;
	add.s32 	%r115, %r16, %r114;
	st.shared.f64 	[%r115], %fd113;
	add.s64 	%rd52, %rd50, %rd51;
	ld.global.f64 	%fd114, [%rd52];
	st.shared.f64 	[%r115+8], %fd114;
	add.s64 	%rd54, %rd50, %rd53;
	ld.global.f64 	%fd115, [%rd54];
	st.shared.f64 	[%r115+16], %fd115;
	add.s64 	%rd56, %rd50, %rd55;
	ld.global.f64 	%fd116, [%rd56];
	st.shared.f64 	[%r115+24], %fd116;
	bar.sync 	0;
	add.s32 	%r155, %r155, %r51;
	setp.ge.s32 	%p11, %r155, %r50;
	@%p11 bra 	$L__BB4_17;
	add.s64 	%rd79, %rd79, %rd57;
	ld.global.f64 	%fd251, [%rd79];
	mul.wide.s32 	%rd58, %r52, 8;
	add.s64 	%rd59, %rd79, %rd58;
	ld.global.f64 	%fd252, [%rd59];
	add.s64 	%rd60, %rd59, %rd58;
	ld.global.f64 	%fd253, [%rd60];
	add.s64 	%rd61, %rd60, %rd58;
	ld.global.f64 	%fd254, [%rd61];
	add.s64 	%rd62, %rd61, %rd58;
	ld.global.f64 	%fd255, [%rd62];
	add.s64 	%rd63, %rd62, %rd58;
	ld.global.f64 	%fd256, [%rd63];
	add.s64 	%rd64, %rd63, %rd58;
	ld.global.f64 	%fd257, [%rd64];
	add.s64 	%rd65, %rd64, %rd58;
	ld.global.f64 	%fd258, [%rd65];
$L__BB4_17:
	setp.lt.s32 	%p12, %r51, 1;
	@%p12 bra 	$L__BB4_29;
	add.s32 	%r117, %r51, -1;
	setp.lt.u32 	%p13, %r117, 7;
	mov.b32 	%r160, 0;
	@%p13 bra 	$L__BB4_21;
	mov.u32 	%r156, %r34;
	mov.u32 	%r157, %r20;
	mov.u32 	%r158, %r32;
$L__BB4_20:
	.pragma "nounroll";
	ld.shared.f64 	%fd118, [%r157];
	ld.shared.f64 	%fd119, [%r156+-128];
	fma.rn.f64 	%fd120, %fd118, %fd119, %fd290;
	ld.shared.f64 	%fd121, [%r156+-120];
	fma.rn.f64 	%fd122, %fd118, %fd121, %fd289;
	ld.shared.f64 	%fd123, [%r156+-112];
	fma.rn.f64 	%fd124, %fd118, %fd123, %fd288;
	ld.shared.f64 	%fd125, [%r156+-104];
	fma.rn.f64 	%fd126, %fd118, %fd125, %fd287;
	add.s32 	%r118, %r157, %r21;
	ld.shared.f64 	%fd127, [%r118];
	ld.shared.f64 	%fd128, [%r156+-96];
	fma.rn.f64 	%fd129, %fd127, %fd128, %fd120;
	ld.shared.f64 	%fd130, [%r156+-88];
	fma.rn.f64 	%fd131, %fd127, %fd130, %fd122;
	ld.shared.f64 	%fd132, [%r156+-80];
	fma.rn.f64 	%fd133, %fd127, %fd132, %fd124;
	ld.shared.f64 	%fd134, [%r156+-72];
	fma.rn.f64 	%fd135, %fd127, %fd134, %fd126;
	add.s32 	%r119, %r118, %r21;
	ld.shared.f64 	%fd136, [%r119];
	ld.shared.f64 	%fd137, [%r156+-64];
	fma.rn.f64 	%fd138, %fd136, %fd137, %fd129;
	ld.shared.f64 	%fd139, [%r156+-56];
	fma.rn.f64 	%fd140, %fd136, %fd139, %fd131;
	ld.shared.f64 	%fd141, [%r156+-48];
	fma.rn.f64 	%fd142, %fd136, %fd141, %fd133;
	ld.shared.f64 	%fd143, [%r156+-40];
	fma.rn.f64 	%fd144, %fd136, %fd143, %fd135;
	add.s32 	%r120, %r119, %r21;
	ld.shared.f64 	%fd145, [%r120];
	ld.shared.f64 	%fd146, [%r156+-32];
	fma.rn.f64 	%fd147, %fd145, %fd146, %fd138;
	ld.shared.f64 	%fd148, [%r156+-24];
	fma.rn.f64 	%fd149, %fd145, %fd148, %fd140;
	ld.shared.f64 	%fd150, [%r156+-16];
	fma.rn.f64 	%fd151, %fd145, %fd150, %fd142;
	ld.shared.f64 	%fd152, [%r156+-8];
	fma.rn.f64 	%fd153, %fd145, %fd152, %fd144;
	add.s32 	%r121, %r120, %r21;
	ld.shared.f64 	%fd154, [%r121];
	ld.shared.f64 	%fd155, [%r156];
	fma.rn.f64 	%fd156, %fd154, %fd155, %fd147;
	ld.shared.f64 	%fd157, [%r156+8];
	fma.rn.f64 	%fd158, %fd154, %fd157, %fd149;
	ld.shared.f64 	%fd159, [%r156+16];
	fma.rn.f64 	%fd160, %fd154, %fd159, %fd151;
	ld.shared.f64 	%fd161, [%r156+24];
	fma.rn.f64 	%fd162, %fd154, %fd161, %fd153;
	add.s32 	%r122, %r121, %r21;
	ld.shared.f64 	%fd163, [%r122];
	ld.shared.f64 	%fd164, [%r156+32];
	fma.rn.f64 	%fd165, %fd163, %fd164, %fd156;
	ld.shared.f64 	%fd166, [%r156+40];
	fma.rn.f64 	%fd167, %fd163, %fd166, %fd158;
	ld.shared.f64 	%fd168, [%r156+48];
	fma.rn.f64 	%fd169, %fd163, %fd168, %fd160;
	ld.shared.f64 	%fd170, [%r156+56];
	fma.rn.f64 	%fd171, %fd163, %fd170, %fd162;
	add.s32 	%r123, %r122, %r21;
	ld.shared.f64 	%fd172, [%r123];
	ld.shared.f64 	%fd173, [%r156+64];
	fma.rn.f64 	%fd174, %fd172, %fd173, %fd165;
	ld.shared.f64 	%fd175, [%r156+72];
	fma.rn.f64 	%fd176, %fd172, %fd175, %fd167;
	ld.shared.f64 	%fd177, [%r156+80];
	fma.rn.f64 	%fd178, %fd172, %fd177, %fd169;
	ld.shared.f64 	%fd179, [%r156+88];
	fma.rn.f64 	%fd180, %fd172, %fd179, %fd171;
	add.s32 	%r124, %r123, %r21;
	ld.shared.f64 	%fd181, [%r124];
	ld.shared.f64 	%fd182, [%r156+96];
	fma.rn.f64 	%fd290, %fd181, %fd182, %fd174;
	ld.shared.f64 	%fd183, [%r156+104];
	fma.rn.f64 	%fd289, %fd181, %fd183, %fd176;
	ld.shared.f64 	%fd184, [%r156+112];
	fma.rn.f64 	%fd288, %fd181, %fd184, %fd178;
	ld.shared.f64 	%fd185, [%r156+120];
	fma.rn.f64 	%fd287, %fd181, %fd185, %fd180;
	add.s32 	%r158, %r158, 8;
	add.s32 	%r157, %r157, %r33;
	add.s32 	%r156, %r156, 256;
	setp.ne.s32 	%p14, %r158, 0;
	mov.u32 	%r160, %r30;
	@%p14 bra 	$L__BB4_20;
$L__BB4_21:
	setp.eq.s32 	%p15, %r28, 0;
	@%p15 bra 	$L__BB4_29;
	add.s32 	%r125, %r28, -1;
	setp.lt.u32 	%p16, %r125, 3;
	@%p16 bra 	$L__BB4_24;
	mul.lo.s32 	%r126, %r160, %r51;
	shl.b32 	%r127, %r126, 3;
	add.s32 	%r128, %r20, %r127;
	ld.shared.f64 	%fd187, [%r128];
	shl.b32 	%r129, %r160, 5;
	add.s32 	%r130, %r16, %r129;
	ld.shared.f64 	%fd188, [%r130];
	fma.rn.f64 	%fd189, %fd187, %fd188, %fd290;
	ld.shared.f64 	%fd190, [%r130+8];
	fma.rn.f64 	%fd191, %fd187, %fd190, %fd289;
	ld.shared.f64 	%fd192, [%r130+16];
	fma.rn.f64 	%fd193, %fd187, %fd192, %fd288;
	ld.shared.f64 	%fd194, [%r130+24];
	fma.rn.f64 	%fd195, %fd187, %fd194, %fd287;
	add.s32 	%r131, %r128, %r21;
	ld.shared.f64 	%fd196, [%r131];
	ld.shared.f64 	%fd197, [%r130+32];
	fma.rn.f64 	%fd198, %fd196, %fd197, %fd189;
	ld.shared.f64 	%fd199, [%r130+40];
	fma.rn.f64 	%fd200, %fd196, %fd199, %fd191;
	ld.shared.f64 	%fd201, [%r130+48];
	fma.rn.f64 	%fd202, %fd196, %fd201, %fd193;
	ld.shared.f64 	%fd203, [%r130+56];
	fma.rn.f64 	%fd204, %fd196, %fd203, %fd195;
	add.s32 	%r132, %r131, %r21;
	ld.shared.f64 	%fd205, [%r132];
	ld.shared.f64 	%fd206, [%r130+64];
	fma.rn.f64 	%fd207, %fd205, %fd206, %fd198;
	ld.shared.f64 	%fd208, [%r130+72];
	fma.rn.f64 	%fd209, %fd205, %fd208, %fd200;
	ld.shared.f64 	%fd210, [%r130+80];
	fma.rn.f64 	%fd211, %fd205, %fd210, %fd202;
	ld.shared.f64 	%fd212, [%r130+88];
	fma.rn.f64 	%fd213, %fd205, %fd212, %fd204;
	add.s32 	%r133, %r132, %r21;
	ld.shared.f64 	%fd214, [%r133];
	ld.shared.f64 	%fd215, [%r130+96];
	fma.rn.f64 	%fd290, %fd214, %fd215, %fd207;
	ld.shared.f64 	%fd216, [%r130+104];
	fma.rn.f64 	%fd289, %fd214, %fd216, %fd209;
	ld.shared.f64 	%fd217, [%r130+112];
	fma.rn.f64 	%fd288, %fd214, %fd217, %fd211;
	ld.shared.f64 	%fd218, [%r130+120];
	fma.rn.f64 	%fd287, %fd214, %fd218, %fd213;
	add.s32 	%r160, %r160, 4;
$L__BB4_24:
	setp.eq.s32 	%p17, %r29, 0;
	@%p17 bra 	$L__BB4_29;
	setp.eq.s32 	%p18, %r29, 1;
	@%p18 bra 	$L__BB4_27;
	mul.lo.s32 	%r134, %r160, %r51;
	shl.b32 	%r135, %r134, 3;
	add.s32 	%r136, %r20, %r135;
	ld.shared.f64 	%fd220, [%r136];
	shl.b32 	%r137, %r160, 5;
	add.s32 	%r138, %r16, %r137;
	ld.shared.f64 	%fd221, [%r138];
	fma.rn.f64 	%fd222, %fd220, %fd221, %fd290;
	ld.shared.f64 	%fd223, [%r138+8];
	fma.rn.f64 	%fd224, %fd220, %fd223, %fd289;
	ld.shared.f64 	%fd225, [%r138+16];
	fma.rn.f64 	%fd226, %fd220, %fd225, %fd288;
	ld.shared.f64 	%fd227, [%r138+24];
	fma.rn.f64 	%fd228, %fd220, %fd227, %fd287;
	add.s32 	%r139, %r136, %r21;
	ld.shared.f64 	%fd229, [%r139];
	ld.shared.f64 	%fd230, [%r138+32];
	fma.rn.f64 	%fd290, %fd229, %fd230, %fd222;
	ld.shared.f64 	%fd231, [%r138+40];
	fma.rn.f64 	%fd289, %fd229, %fd231, %fd224;
	ld.shared.f64 	%fd232, [%r138+48];
	fma.rn.f64 	%fd288, %fd229, %fd232, %fd226;
	ld.shared.f64 	%fd233, [%r138+56];
	fma.rn.f64 	%fd287, %fd229, %fd233, %fd228;
	add.s32 	%r160, %r160, 2;
$L__BB4_27:
	setp.eq.s32 	%p19, %r31, 0;
	@%p19 bra 	$L__BB4_29;
	mul.lo.s32 	%r140, %r160, %r51;
	shl.b32 	%r141, %r140, 3;
	add.s32 	%r142, %r20, %r141;
	ld.shared.f64 	%fd234, [%r142];
	shl.b32 	%r143, %r160, 5;
	add.s32 	%r144, %r16, %r143;
	ld.shared.f64 	%fd235, [%r144];
	fma.rn.f64 	%fd290, %fd234, %fd235, %fd290;
	ld.shared.f64 	%fd236, [%r144+8];
	fma.rn.f64 	%fd289, %fd234, %fd236, %fd289;
	ld.shared.f64 	%fd237, [%r144+16];
	fma.rn.f64 	%fd288, %fd234, %fd237, %fd288;
	ld.shared.f64 	%fd238, [%r144+24];
	fma.rn.f64 	%fd287, %fd234, %fd238, %fd287;
$L__BB4_29:
	@%p11 bra 	$L__BB4_31;
	st.shared.f64 	[%r20], %fd251;
	st.shared.f64 	[%r22], %fd252;
	st.shared.f64 	[%r23], %fd253;
	st.shared.f64 	[%r24], %fd254;
	st.shared.f64 	[%r25], %fd255;
	st.shared.f64 	[%r26], %fd256;
	st.shared.f64 	[%r27], %fd257;
	add.s32 	%r147, %r27, %r21;
	st.shared.f64 	[%r147], %fd258;
	mul.wide.s32 	%rd75, %r51, 8;
	add.s64 	%rd78, %rd78, %rd75;
	bra.uni 	$L__BB4_15;
$L__BB4_31:
	ld.param.u32 	%r148, [_Z27dgemm_kernel_prefetch_s2r_8iiiiPdiS_iS_i_param_9];
	ld.param.u64 	%rd76, [_Z27dgemm_kernel_prefetch_s2r_8iiiiPdiS_iS_i_param_8];
	cvta.to.global.u64 	%rd66, %rd76;
	mul.wide.s32 	%rd67, %r2, 8;
	add.s64 	%rd68, %rd66, %rd67;
	st.global.f64 	[%rd68], %fd290;
	mul.wide.s32 	%rd69, %r148, 8;
	add.s64 	%rd70, %rd68, %rd69;
	st.global.f64 	[%rd70], %fd289;
	shl.b32 	%r145, %r148, 1;
	mul.wide.s32 	%rd71, %r145, 8;
	add.s64 	%rd72, %rd68, %rd71;
	st.global.f64 	[%rd72], %fd288;
	mul.lo.s32 	%r146, %r148, 3;
	mul.wide.s32 	%rd73, %r146, 8;
	add.s64 	%rd74, %rd68, %rd73;
	st.global.f64 	[%rd74], %fd287;
	ret;

}
	// .globl	_Z30dgemm_kernel_prefetch_s2r_4_16iiiiiPdiS_iS_i
.visible .entry _Z30dgemm_kernel_prefetch_s2r_4_16iiiiiPdiS_iS_i(
	.param .u32 _Z30dgemm_kernel_prefetch_s2r_4_16iiiiiPdiS_iS_i_param_0,
	.param .u32 _Z30dgemm_kernel_prefetch_s2r_4_16iiiiiPdiS_iS_i_param_1,
	.param .u32 _Z30dgemm_kernel_prefetch_s2r_4_16iiiiiPdiS_iS_i_param_2,
	.param .u32 _Z30dgemm_kernel_prefetch_s2r_4_16iiiiiPdiS_iS_i_param_3,
	.param .u32 _Z30dgemm_kernel_prefetch_s2r_4_16iiiiiPdiS_iS_i_param_4,
	.param .u64 .ptr .align 1 _Z30dgemm_kernel_prefetch_s2r_4_16iiiiiPdiS_iS_i_param_5,
	.param .u32 _Z30dgemm_kernel_prefetch_s2r_4_16iiiiiPdiS_iS_i_param_6,
	.param .u64 .ptr .align 1 _Z30dgemm_kernel_prefetch_s2r_4_16iiiiiPdiS_iS_i_param_7,
	.param .u32 _Z30dgemm_kernel_prefetch_s2r_4_16iiiiiPdiS_iS_i_param_8,
	.param .u64 .ptr .align 1 _Z30dgemm_kernel_prefetch_s2r_4_16iiiiiPdiS_iS_i_param_9,
	.param .u32 _Z30dgemm_kernel_prefetch_s2r_4_16iiiiiPdiS_iS_i_param_10
)
{
	.reg .pred 	%p<14>;
	.reg .b32 	%r<63>;
	.reg .b64 	%rd<56>;
	.reg .b64 	%fd<114>;

	ld.param.u32 	%r23, [_Z30dgemm_kernel_prefetch_s2r_4_16iiiiiPdiS_iS_i_param_2];
	ld.param.u32 	%r24, [_Z30dgemm_kernel_prefetch_s2r_4_16iiiiiPdiS_iS_i_param_3];
	ld.param.u32 	%r25, [_Z30dgemm_kernel_prefetch_s2r_4_16iiiiiPdiS_iS_i_param_4];
	ld.param.u64 	%rd15, [_Z30dgemm_kernel_prefetch_s2r_4_16iiiiiPdiS_iS_i_param_5];
	ld.param.u32 	%r26, [_Z30dgemm_kernel_prefetch_s2r_4_16iiiiiPdiS_iS_i_param_6];
	ld.param.u64 	%rd13, [_Z30dgemm_kernel_prefetch_s2r_4_16iiiiiPdiS_iS_i_param_7];
	ld.param.u32 	%r27, [_Z30dgemm_kernel_prefetch_s2r_4_16iiiiiPdiS_iS_i_param_8];
	cvta.to.global.u64 	%rd16, %rd15;
	mov.u32 	%r29, %ctaid.x;
	mov.u32 	%r30, %ntid.x;
	mov.u32 	%r1, %tid.x;
	mad.lo.s32 	%r2, %r29, %r30, %r1;
	mul.wide.s32 	%rd17, %r2, 8;
	add.s64 	%rd1, %rd16, %rd17;
	setp.lt.s32 	%p1, %r25, 1;
	@%p1 bra 	$L__BB5_3;
	mov.b32 	%r57, 0;
$L__BB5_2:
	.pragma "nounroll";
	mul.lo.s32 	%r32, %r57, %r26;
	mul.wide.s32 	%rd18, %r32, 8;
	add.s64 	%rd19, %rd1, %rd18;
	ld.global.f64 	%fd57, [%rd19];
	mad.lo.s32 	%r33, %r57, %r24, %r1;
	shl.b32 	%r34, %r33, 3;
	mov.u32 	%r35, cache;
	add.s32 	%r36, %r35, %r34;
	st.shared.f64 	[%r36], %fd57;
	add.s32 	%r57, %r57, 1;
	setp.ne.s32 	%p2, %r57, %r25;
	@%p2 bra 	$L__BB5_2;
$L__BB5_3:
	mul.lo.s32 	%r5, %r26, %r25;
	setp.lt.s32 	%p3, %r23, 1;
	mov.f64 	%fd70, 0d0000000000000000;
	mov.f64 	%fd71, %fd70;
	mov.f64 	%fd72, %fd70;
	mov.f64 	%fd73, %fd70;
	@%p3 bra 	$L__BB5_22;
	mul.lo.s32 	%r38, %r25, %r24;
	shl.b32 	%r39, %r38, 3;
	mov.u32 	%r40, cache;
	add.s32 	%r6, %r40, %r39;
	shl.b32 	%r41, %r1, 3;
	add.s32 	%r7, %r40, %r41;
	shl.b32 	%r42, %r24, 3;
	add.s32 	%r8, %r7, %r42;
	add.s32 	%r9, %r8, %r42;
	add.s32 	%r10, %r9, %r42;
	mul.wide.s32 	%rd2, %r26, 8;
	cvta.to.global.u64 	%rd53, %rd13;
	mul.wide.s32 	%rd20, %r5, 8;
	add.s64 	%rd54, %rd1, %rd20;
	mov.f64 	%fd73, 0d0000000000000000;
	mov.b32 	%r58, 0;
	mul.wide.u32 	%rd21, %r1, 8;
	mul.wide.s32 	%rd23, %r27, 8;
	mov.f64 	%fd72, %fd73;
	mov.f64 	%fd71, %fd73;
	mov.f64 	%fd70, %fd73;
	bra.uni 	$L__BB5_6;
$L__BB5_5:
	setp.ge.s32 	%p13, %r58, %r23;
	mul.wide.s32 	%rd40, %r24, 8;
	add.s64 	%rd53, %rd53, %rd40;
	@%p13 bra 	$L__BB5_22;
$L__BB5_6:
	.pragma "nounroll";
	mov.u32 	%r62, %r58;
	setp.lt.s32 	%p4, %r24, 1;
	mul.lo.s32 	%r43, %r27, 3;
	shl.b32 	%r44, %r27, 1;
	bar.sync 	0;
	add.s64 	%rd22, %rd53, %rd21;
	ld.global.f64 	%fd61, [%rd22];
	shl.b32 	%r45, %r1, 5;
	add.s32 	%r46, %r6, %r45;
	st.shared.f64 	[%r46], %fd61;
	add.s64 	%rd24, %rd22, %rd23;
	ld.global.f64 	%fd62, [%rd24];
	st.shared.f64 	[%r46+8], %fd62;
	mul.wide.s32 	%rd25, %r44, 8;
	add.s64 	%rd26, %rd22, %rd25;
	ld.global.f64 	%fd63, [%rd26];
	st.shared.f64 	[%r46+16], %fd63;
	mul.wide.s32 	%rd27, %r43, 8;
	add.s64 	%rd28, %rd22, %rd27;
	ld.global.f64 	%fd64, [%rd28];
	st.shared.f64 	[%r46+24], %fd64;
	bar.sync 	0;
	add.s32 	%r58, %r62, %r24;
	@%p4 bra 	$L__BB5_5;
	setp.gt.s32 	%p5, %r25, 0;
	@%p5 bra 	$L__BB5_14;
	add.s32 	%r61, %r25, %r62;
$L__BB5_9:
	.pragma "nounroll";
	add.s32 	%r62, %r62, %r25;
	setp.ge.s32 	%p6, %r61, %r23;
	@%p6 bra 	$L__BB5_11;
	ld.global.f64 	%fd98, [%rd54];
	add.s64 	%rd29, %rd54, %rd2;
	ld.global.f64 	%fd99, [%rd29];
	mul.wide.s32 	%rd30, %r26, 16;
	add.s64 	%rd31, %rd54, %rd30;
	ld.global.f64 	%fd100, [%rd31];
	mul.wide.s32 	%rd32, %r26, 24;
	add.s64 	%rd33, %rd54, %rd32;
	ld.global.f64 	%fd101, [%rd33];
$L__BB5_11:
	@%p6 bra 	$L__BB5_13;
	st.shared.f64 	[%r7], %fd98;
	st.shared.f64 	[%r8], %fd99;
	st.shared.f64 	[%r9], %fd100;
	st.shared.f64 	[%r10], %fd101;
$L__BB5_13:
	add.s32 	%r61, %r61, %r25;
	mul.wide.s32 	%rd34, %r5, 8;
	add.s64 	%rd54, %rd54, %rd34;
	setp.lt.s32 	%p8, %r62, %r58;
	@%p8 bra 	$L__BB5_9;
	bra.uni 	$L__BB5_5;
$L__BB5_14:
	mov.u32 	%r59, %r62;
$L__BB5_15:
	.pragma "nounroll";
	add.s32 	%r15, %r59, %r25;
	setp.ge.s32 	%p9, %r15, %r23;
	@%p9 bra 	$L__BB5_17;
	ld.global.f64 	%fd98, [%rd54];
	mul.wide.s32 	%rd35, %r26, 8;
	add.s64 	%rd36, %rd54, %rd35;
	ld.global.f64 	%fd99, [%rd36];
	add.s64 	%rd37, %rd36, %rd2;
	ld.global.f64 	%fd100, [%rd37];
	add.s64 	%rd38, %rd37, %rd2;
	ld.global.f64 	%fd101, [%rd38];
$L__BB5_17:
	sub.s32 	%r18, %r59, %r62;
	mov.b32 	%r60, 0;
	bra.uni 	$L__BB5_20;
$L__BB5_18:
	st.shared.f64 	[%r7], %fd98;
	st.shared.f64 	[%r8], %fd99;
	st.shared.f64 	[%r9], %fd100;
	st.shared.f64 	[%r10], %fd101;
$L__BB5_19:
	mul.wide.s32 	%rd39, %r5, 8;
	add.s64 	%rd54, %rd54, %rd39;
	setp.lt.s32 	%p12, %r15, %r58;
	mov.u32 	%r59, %r15;
	@%p12 bra 	$L__BB5_15;
	bra.uni 	$L__BB5_5;
$L__BB5_20:
	.pragma "nounroll";
	mul.lo.s32 	%r48, %r60, %r24;
	shl.b32 	%r49, %r48, 3;
	add.s32 	%r50, %r7, %r49;
	ld.shared.f64 	%fd65, [%r50];
	add.s32 	%r51, %r60, %r18;
	shl.b32 	%r52, %r51, 3;
	add.s32 	%r53, %r6, %r52;
	ld.shared.f64 	%fd66, [%r53];
	fma.rn.f64 	%fd70, %fd65, %fd66, %fd70;
	ld.shared.f64 	%fd67, [%r53+8];
	fma.rn.f64 	%fd71, %fd65, %fd67, %fd71;
	ld.shared.f64 	%fd68, [%r53+16];
	fma.rn.f64 	%fd72, %fd65, %fd68, %fd72;
	ld.shared.f64 	%fd69, [%r53+24];
	fma.rn.f64 	%fd73, %fd65, %fd69, %fd73;
	add.s32 	%r60, %r60, 1;
	setp.eq.s32 	%p10, %r60, %r25;
	@%p10 bra 	$L__BB5_21;
	bra.uni 	$L__BB5_20;
$L__BB5_21:
	setp.lt.s32 	%p11, %r15, %r23;
	@%p11 bra 	$L__BB5_18;
	bra.uni 	$L__BB5_19;
$L__BB5_22:
	ld.param.u32 	%r56, [_Z30dgemm_kernel_prefetch_s2r_4_16iiiiiPdiS_iS_i_param_10];
	ld.param.u64 	%rd50, [_Z30dgemm_kernel_prefetch_s2r_4_16iiiiiPdiS_iS_i_param_9];
	cvta.to.global.u64 	%rd41, %rd50;
	mul.wide.s32 	%rd42, %r2, 8;
	add.s64 	%rd43, %rd41, %rd42;
	st.global.f64 	[%rd43], %fd70;
	mul.wide.s32 	%rd44, %r56, 8;
	add.s64 	%rd45, %rd43, %rd44;
	st.global.f64 	[%rd45], %fd71;
	shl.b32 	%r54, %r56, 1;
	mul.wide.s32 	%rd46, %r54, 8;
	add.s64 	%rd47, %rd43, %rd46;
	st.global.f64 	[%rd47], %fd72;
	mul.lo.s32 	%r55, %r56, 3;
	mul.wide.s32 	%rd48, %r55, 8;
	add.s64 	%rd49, %rd43, %rd48;
	st.global.f64 	[%rd49], %fd73;
	ret;

}
	// .globl	_Z15dgemm_kernel4_2iiiiiPdiS_iS_i
.visible .entry _Z15dgemm_kernel4_2iiiiiPdiS_iS_i(
	.param .u32 _Z15dgemm_kernel4_2iiiiiPdiS_iS_i_param_0,
	.param .u32 _Z15dgemm_kernel4_2iiiiiPdiS_iS_i_param_1,
	.param .u32 _Z15dgemm_kernel4_2iiiiiPdiS_iS_i_param_2,
	.param .u32 _Z15dgemm_kernel4_2iiiiiPdiS_iS_i_param_3,
	.param .u32 _Z15dgemm_kernel4_2iiiiiPdiS_iS_i_param_4,
	.param .u64 .ptr .align 1 _Z15dgemm_kernel4_2iiiiiPdiS_iS_i_param_5,
	.param .u32 _Z15dgemm_kernel4_2iiiiiPdiS_iS_i_param_6,
	.param .u64 .ptr .align 1 _Z15dgemm_kernel4_2iiiiiPdiS_iS_i_param_7,
	.param .u32 _Z15dgemm_kernel4_2iiiiiPdiS_iS_i_param_8,
	.param .u64 .ptr .align 1 _Z15dgemm_kernel4_2iiiiiPdiS_iS_i_param_9,
	.param .u32 _Z15dgemm_kernel4_2iiiiiPdiS_iS_i_param_10
)
{
	.reg .pred 	%p<6>;
	.reg .b32 	%r<61>;
	.reg .b64 	%rd<82>;
	.reg .b64 	%fd<270>;

	ld.param.u32 	%r10, [_Z15dgemm_kernel4_2iiiiiPdiS_iS_i_param_2];
	ld.param.u64 	%rd13, [_Z15dgemm_kernel4_2iiiiiPdiS_iS_i_param_5];
	ld.param.u64 	%rd11, [_Z15dgemm_kernel4_2iiiiiPdiS_iS_i_param_7];
	cvta.to.global.u64 	%rd14, %rd13;
	mov.u32 	%r16, %ctaid.x;
	mov.u32 	%r17, %ntid.x;
	mov.u32 	%r18, %tid.x;
	mad.lo.s32 	%r19, %r16, %r17, %r18;
	mul.wide.s32 	%rd15, %r19, 8;
	add.s64 	%rd1, %rd14, %rd15;
	setp.lt.s32 	%p1, %r10, 1;
	mov.f64 	%fd249, 0d0000000000000000;
	mov.f64 	%fd248, %fd249;
	mov.f64 	%fd247, %fd249;
	mov.f64 	%fd246, %fd249;
	mov.f64 	%fd245, %fd249;
	mov.f64 	%fd244, %fd249;
	mov.f64 	%fd243, %fd249;
	mov.f64 	%fd242, %fd249;
	mov.f64 	%fd241, %fd249;
	mov.f64 	%fd240, %fd249;
	mov.f64 	%fd239, %fd249;
	mov.f64 	%fd238, %fd249;
	mov.f64 	%fd237, %fd249;
	mov.f64 	%fd236, %fd249;
	mov.f64 	%fd235, %fd249;
	mov.f64 	%fd234, %fd249;
	@%p1 bra 	$L__BB6_8;
	ld.param.u32 	%r53, [_Z15dgemm_kernel4_2iiiiiPdiS_iS_i_param_6];
	mul.wide.s32 	%rd16, %r53, 8;
	add.s64 	%rd17, %rd1, %rd16;
	add.s64 	%rd18, %rd17, %rd16;
	add.s64 	%rd19, %rd18, %rd16;
	ld.global.f64 	%fd209, [%rd19];
	ld.global.f64 	%fd208, [%rd18];
	ld.global.f64 	%fd207, [%rd17];
	ld.global.f64 	%fd206, [%rd1];
	cvta.to.global.u64 	%rd79, %rd11;
	add.s64 	%rd81, %rd19, %rd16;
	mov.f64 	%fd234, 0d0000000000000000;
	mov.b32 	%r57, 0;
	shl.b32 	%r36, %r18, 7;
	mov.u32 	%r37, cacheB;
	add.s32 	%r38, %r37, %r36;
	mov.f64 	%fd235, %fd234;
	mov.f64 	%fd236, %fd234;
	mov.f64 	%fd237, %fd234;
	mov.f64 	%fd238, %fd234;
	mov.f64 	%fd239, %fd234;
	mov.f64 	%fd240, %fd234;
	mov.f64 	%fd241, %fd234;
	mov.f64 	%fd242, %fd234;
	mov.f64 	%fd243, %fd234;
	mov.f64 	%fd244, %fd234;
	mov.f64 	%fd245, %fd234;
	mov.f64 	%fd246, %fd234;
	mov.f64 	%fd247, %fd234;
	mov.f64 	%fd248, %fd234;
	mov.f64 	%fd249, %fd234;
	bra.uni 	$L__BB6_3;
$L__BB6_2:
	ld.param.u32 	%r49, [_Z15dgemm_kernel4_2iiiiiPdiS_iS_i_param_3];
	ld.param.u32 	%r47, [_Z15dgemm_kernel4_2iiiiiPdiS_iS_i_param_2];
	setp.ge.s32 	%p5, %r57, %r47;
	mul.wide.s32 	%rd56, %r49, 8;
	add.s64 	%rd79, %rd79, %rd56;
	@%p5 bra 	$L__BB6_8;
$L__BB6_3:
	.pragma "nounroll";
	mov.u32 	%r60, %r57;
	ld.param.u32 	%r55, [_Z15dgemm_kernel4_2iiiiiPdiS_iS_i_param_8];
	ld.param.u32 	%r48, [_Z15dgemm_kernel4_2iiiiiPdiS_iS_i_param_3];
	setp.lt.s32 	%p2, %r48, 1;
	mul.lo.s32 	%r21, %r55, 15;
	mul.lo.s32 	%r22, %r55, 14;
	mul.lo.s32 	%r23, %r55, 13;
	mul.lo.s32 	%r24, %r55, 12;
	mul.lo.s32 	%r25, %r55, 11;
	mul.lo.s32 	%r26, %r55, 10;
	mul.lo.s32 	%r27, %r55, 9;
	shl.b32 	%r28, %r55, 3;
	mul.lo.s32 	%r29, %r55, 7;
	mul.lo.s32 	%r30, %r55, 6;
	mul.lo.s32 	%r31, %r55, 5;
	shl.b32 	%r32, %r55, 2;
	mul.lo.s32 	%r33, %r55, 3;
	shl.b32 	%r34, %r55, 1;
	bar.sync 	0;
	mul.wide.u32 	%rd20, %r18, 8;
	add.s64 	%rd21, %rd79, %rd20;
	ld.global.f64 	%fd107, [%rd21];
	mul.wide.s32 	%rd22, %r55, 8;
	add.s64 	%rd23, %rd21, %rd22;
	ld.global.f64 	%fd108, [%rd23];
	st.shared.v2.f64 	[%r38], {%fd107, %fd108};
	mul.wide.s32 	%rd24, %r34, 8;
	add.s64 	%rd25, %rd21, %rd24;
	ld.global.f64 	%fd109, [%rd25];
	mul.wide.s32 	%rd26, %r33, 8;
	add.s64 	%rd27, %rd21, %rd26;
	ld.global.f64 	%fd110, [%rd27];
	st.shared.v2.f64 	[%r38+16], {%fd109, %fd110};
	mul.wide.s32 	%rd28, %r32, 8;
	add.s64 	%rd29, %rd21, %rd28;
	ld.global.f64 	%fd111, [%rd29];
	mul.wide.s32 	%rd30, %r31, 8;
	add.s64 	%rd31, %rd21, %rd30;
	ld.global.f64 	%fd112, [%rd31];
	st.shared.v2.f64 	[%r38+32], {%fd111, %fd112};
	mul.wide.s32 	%rd32, %r30, 8;
	add.s64 	%rd33, %rd21, %rd32;
	ld.global.f64 	%fd113, [%rd33];
	mul.wide.s32 	%rd34, %r29, 8;
	add.s64 	%rd35, %rd21, %rd34;
	ld.global.f64 	%fd114, [%rd35];
	st.shared.v2.f64 	[%r38+48], {%fd113, %fd114};
	mul.wide.s32 	%rd36, %r28, 8;
	add.s64 	%rd37, %rd21, %rd36;
	ld.global.f64 	%fd115, [%rd37];
	mul.wide.s32 	%rd38, %r27, 8;
	add.s64 	%rd39, %rd21, %rd38;
	ld.global.f64 	%fd116, [%rd39];
	st.shared.v2.f64 	[%r38+64], {%fd115, %fd116};
	mul.wide.s32 	%rd40, %r26, 8;
	add.s64 	%rd41, %rd21, %rd40;
	ld.global.f64 	%fd117, [%rd41];
	mul.wide.s32 	%rd42, %r25, 8;
	add.s64 	%rd43, %rd21, %rd42;
	ld.global.f64 	%fd118, [%rd43];
	st.shared.v2.f64 	[%r38+80], {%fd117, %fd118};
	mul.wide.s32 	%rd44, %r24, 8;
	add.s64 	%rd45, %rd21, %rd44;
	ld.global.f64 	%fd119, [%rd45];
	mul.wide.s32 	%rd46, %r23, 8;
	add.s64 	%rd47, %rd21, %rd46;
	ld.global.f64 	%fd120, [%rd47];
	st.shared.v2.f64 	[%r38+96], {%fd119, %fd120};
	mul.wide.s32 	%rd48, %r22, 8;
	add.s64 	%rd49, %rd21, %rd48;
	ld.global.f64 	%fd121, [%rd49];
	mul.wide.s32 	%rd50, %r21, 8;
	add.s64 	%rd51, %rd21, %rd50;
	ld.global.f64 	%fd122, [%rd51];
	st.shared.v2.f64 	[%r38+112], {%fd121, %fd122};
	bar.sync 	0;
	add.s32 	%r57, %r60, %r48;
	@%p2 bra 	$L__BB6_2;
	ld.param.u32 	%r50, [_Z15dgemm_kernel4_2iiiiiPdiS_iS_i_param_4];
	add.s32 	%r59, %r50, %r60;
	mov.u32 	%r40, cacheB;
	add.s32 	%r58, %r40, 72;
	mov.f64 	%fd230, %fd209;
	mov.f64 	%fd231, %fd208;
	mov.f64 	%fd232, %fd207;
	mov.f64 	%fd233, %fd206;
$L__BB6_5:
	.pragma "nounroll";
	ld.param.u32 	%r51, [_Z15dgemm_kernel4_2iiiiiPdiS_iS_i_param_4];
	ld.param.u32 	%r46, [_Z15dgemm_kernel4_2iiiiiPdiS_iS_i_param_2];
	add.s32 	%r60, %r60, %r51;
	setp.ge.s32 	%p3, %r59, %r46;
	@%p3 bra 	$L__BB6_7;
	ld.param.u32 	%r54, [_Z15dgemm_kernel4_2iiiiiPdiS_iS_i_param_6];
	ld.global.f64 	%fd206, [%rd81];
	mul.wide.s32 	%rd52, %r54, 8;
	add.s64 	%rd53, %rd81, %rd52;
	ld.global.f64 	%fd207, [%rd53];
	add.s64 	%rd54, %rd53, %rd52;
	ld.global.f64 	%fd208, [%rd54];
	add.s64 	%rd55, %rd54, %rd52;
	ld.global.f64 	%fd209, [%rd55];
	add.s64 	%rd81, %rd55, %rd52;
$L__BB6_7:
	ld.param.u32 	%r52, [_Z15dgemm_kernel4_2iiiiiPdiS_iS_i_param_4];
	ld.shared.f64 	%fd123, [%r58+-72];
	fma.rn.f64 	%fd124, %fd233, %fd123, %fd234;
	ld.shared.f64 	%fd125, [%r58+-64];
	fma.rn.f64 	%fd126, %fd233, %fd125, %fd235;
	ld.shared.f64 	%fd127, [%r58+-56];
	fma.rn.f64 	%fd128, %fd233, %fd127, %fd236;
	ld.shared.f64 	%fd129, [%r58+-48];
	fma.rn.f64 	%fd130, %fd233, %fd129, %fd237;
	ld.shared.f64 	%fd131, [%r58+-40];
	fma.rn.f64 	%fd132, %fd233, %fd131, %fd238;
	ld.shared.f64 	%fd133, [%r58+-32];
	fma.rn.f64 	%fd134, %fd233, %fd133, %fd239;
	ld.shared.f64 	%fd135, [%r58+-24];
	fma.rn.f64 	%fd136, %fd233, %fd135, %fd240;
	ld.shared.f64 	%fd137, [%r58+-16];
	fma.rn.f64 	%fd138, %fd233, %fd137, %fd241;
	ld.shared.f64 	%fd139, [%r58+-8];
	fma.rn.f64 	%fd140, %fd233, %fd139, %fd242;
	ld.shared.f64 	%fd141, [%r58];
	fma.rn.f64 	%fd142, %fd233, %fd141, %fd243;
	ld.shared.f64 	%fd143, [%r58+8];
	fma.rn.f64 	%fd144, %fd233, %fd143, %fd244;
	ld.shared.f64 	%fd145, [%r58+16];
	fma.rn.f64 	%fd146, %fd233, %fd145, %fd245;
	ld.shared.f64 	%fd147, [%r58+24];
	fma.rn.f64 	%fd148, %fd233, %fd147, %fd246;
	ld.shared.f64 	%fd149, [%r58+32];
	fma.rn.f64 	%fd150, %fd233, %fd149, %fd247;
	ld.shared.f64 	%fd151, [%r58+40];
	fma.rn.f64 	%fd152, %fd233, %fd151, %fd248;
	ld.shared.f64 	%fd153, [%r58+48];
	fma.rn.f64 	%fd154, %fd233, %fd153, %fd249;
	fma.rn.f64 	%fd155, %fd232, %fd125, %fd124;
	fma.rn.f64 	%fd156, %fd232, %fd127, %fd126;
	fma.rn.f64 	%fd157, %fd232, %fd129, %fd128;
	fma.rn.f64 	%fd158, %fd232, %fd131, %fd130;
	fma.rn.f64 	%fd159, %fd232, %fd133, %fd132;
	fma.rn.f64 	%fd160, %fd232, %fd135, %fd134;
	fma.rn.f64 	%fd161, %fd232, %fd137, %fd136;
	fma.rn.f64 	%fd162, %fd232, %fd139, %fd138;
	fma.rn.f64 	%fd163, %fd232, %fd141, %fd140;
	fma.rn.f64 	%fd164, %fd232, %fd143, %fd142;
	fma.rn.f64 	%fd165, %fd232, %fd145, %fd144;
	fma.rn.f64 	%fd166, %fd232, %fd147, %fd146;
	fma.rn.f64 	%fd167, %fd232, %fd149, %fd148;
	fma.rn.f64 	%fd168, %fd232, %fd151, %fd150;
	fma.rn.f64 	%fd169, %fd232, %fd153, %fd152;
	ld.shared.f64 	%fd170, [%r58+56];
	fma.rn.f64 	%fd171, %fd232, %fd170, %fd154;
	fma.rn.f64 	%fd172, %fd231, %fd127, %fd155;
	fma.rn.f64 	%fd173, %fd231, %fd129, %fd156;
	fma.rn.f64 	%fd174, %fd231, %fd131, %fd157;
	fma.rn.f64 	%fd175, %fd231, %fd133, %fd158;
	fma.rn.f64 	%fd176, %fd231, %fd135, %fd159;
	fma.rn.f64 	%fd177, %fd231, %fd137, %fd160;
	fma.rn.f64 	%fd178, %fd231, %fd139, %fd161;
	fma.rn.f64 	%fd179, %fd231, %fd141, %fd162;
	fma.rn.f64 	%fd180, %fd231, %fd143, %fd163;
	fma.rn.f64 	%fd181, %fd231, %fd145, %fd164;
	fma.rn.f64 	%fd182, %fd231, %fd147, %fd165;
	fma.rn.f64 	%fd183, %fd231, %fd149, %fd166;
	fma.rn.f64 	%fd184, %fd231, %fd151, %fd167;
	fma.rn.f64 	%fd185, %fd231, %fd153, %fd168;
	fma.rn.f64 	%fd186, %fd231, %fd170, %fd169;
	ld.shared.f64 	%fd187, [%r58+64];
	fma.rn.f64 	%fd188, %fd231, %fd187, %fd171;
	fma.rn.f64 	%fd234, %fd230, %fd129, %fd172;
	fma.rn.f64 	%fd235, %fd230, %fd131, %fd173;
	fma.rn.f64 	%fd236, %fd230, %fd133, %fd174;
	fma.rn.f64 	%fd237, %fd230, %fd135, %fd175;
	fma.rn.f64 	%fd238, %fd230, %fd137, %fd176;
	fma.rn.f64 	%fd239, %fd230, %fd139, %fd177;
	fma.rn.f64 	%fd240, %fd230, %fd141, %fd178;
	fma.rn.f64 	%fd241, %fd230, %fd143, %fd179;
	fma.rn.f64 	%fd242, %fd230, %fd145, %fd180;
	fma.rn.f64 	%fd243, %fd230, %fd147, %fd181;
	fma.rn.f64 	%fd244, %fd230, %fd149, %fd182;
	fma.rn.f64 	%fd245, %fd230, %fd151, %fd183;
	fma.rn.f64 	%fd246, %fd230, %fd153, %fd184;
	fma.rn.f64 	%fd247, %fd230, %fd170, %fd185;
	fma.rn.f64 	%fd248, %fd230, %fd187, %fd186;
	ld.shared.f64 	%fd189, [%r58+72];
	fma.rn.f64 	%fd249, %fd230, %fd189, %fd188;
	add.s32 	%r59, %r59, %r52;
	shl.b32 	%r41, %r52, 3;
	add.s32 	%r58, %r58, %r41;
	setp.lt.s32 	%p4, %r60, %r57;
	mov.f64 	%fd230, %fd209;
	mov.f64 	%fd231, %fd208;
	mov.f64 	%fd232, %fd207;
	mov.f64 	%fd233, %fd206;
	@%p4 bra 	$L__BB6_5;
	bra.uni 	$L__BB6_2;
$L__BB6_8:
	ld.param.u32 	%r56, [_Z15dgemm_kernel4_2iiiiiPdiS_iS_i_param_10];
	ld.param.u64 	%rd76, [_Z15dgemm_kernel4_2iiiiiPdiS_iS_i_param_9];
	cvta.to.global.u64 	%rd57, %rd76;
	mov.u32 	%r42, %ctaid.x;
	mov.u32 	%r43, %ntid.x;
	mov.u32 	%r44, %tid.x;
	mad.lo.s32 	%r45, %r42, %r43, %r44;
	mul.wide.s32 	%rd58, %r45, 8;
	add.s64 	%rd59, %rd57, %rd58;
	st.global.f64 	[%rd59], %fd234;
	mul.wide.s32 	%rd60, %r56, 8;
	add.s64 	%rd61, %rd59, %rd60;
	st.global.f64 	[%rd61], %fd235;
	add.s64 	%rd62, %rd61, %rd60;
	st.global.f64 	[%rd62], %fd236;
	add.s64 	%rd63, %rd62, %rd60;
	st.global.f64 	[%rd63], %fd237;
	add.s64 	%rd64, %rd63, %rd60;
	st.global.f64 	[%rd64], %fd238;
	add.s64 	%rd65, %rd64, %rd60;
	st.global.f64 	[%rd65], %fd239;
	add.s64 	%rd66, %rd65, %rd60;
	st.global.f64 	[%rd66], %fd240;
	add.s64 	%rd67, %rd66, %rd60;
	st.global.f64 	[%rd67], %fd241;
	add.s64 	%rd68, %rd67, %rd60;
	st.global.f64 	[%rd68], %fd242;
	add.s64 	%rd69, %rd68, %rd60;
	st.global.f64 	[%rd69], %fd243;
	add.s64 	%rd70, %rd69, %rd60;
	st.global.f64 	[%rd70], %fd244;
	add.s64 	%rd71, %rd70, %rd60;
	st.global.f64 	[%rd71], %fd245;
	add.s64 	%rd72, %rd71, %rd60;
	st.global.f64 	[%rd72], %fd246;
	add.s64 	%rd73, %rd72, %rd60;
	st.global.f64 	[%rd73], %fd247;
	add.s64 	%rd74, %rd73, %rd60;
	st.global.f64 	[%rd74], %fd248;
	add.s64 	%rd75, %rd74, %rd60;
	st.global.f64 	[%rd75], %fd249;
	ret;

}
	// .globl	_Z15dgemm_kernel4_3iiiiiPdiS_iS_i
.visible .entry _Z15dgemm_kernel4_3iiiiiPdiS_iS_i(
	.param .u32 _Z15dgemm_kernel4_3iiiiiPdiS_iS_i_param_0,
	.param .u32 _Z15dgemm_kernel4_3iiiiiPdiS_iS_i_param_1,
	.param .u32 _Z15dgemm_kernel4_3iiiiiPdiS_iS_i_param_2,
	.param .u32 _Z15dgemm_kernel4_3iiiiiPdiS_iS_i_param_3,
	.param .u32 _Z15dgemm_kernel4_3iiiiiPdiS_iS_i_param_4,
	.param .u64 .ptr .align 1 _Z15dgemm_kernel4_3iiiiiPdiS_iS_i_param_5,
	.param .u32 _Z15dgemm_kernel4_3iiiiiPdiS_iS_i_param_6,
	.param .u64 .ptr .align 1 _Z15dgemm_kernel4_3iiiiiPdiS_iS_i_param_7,
	.param .u32 _Z15dgemm_kernel4_3iiiiiPdiS_iS_i_param_8,
	.param .u64 .ptr .align 1 _Z15dgemm_kernel4_3iiiiiPdiS_iS_i_param_9,
	.param .u32 _Z15dgemm_kernel4_3iiiiiPdiS_iS_i_param_10
)
{


	ret;

}


// ===== COMPILED SASS (sm_100) =====

	.target	sm_100

	.elftype	@"ET_EXEC"


//--------------------- .note.nv.tkinfo           --------------------------
	.section	.note.nv.tkinfo,"",@"SHT_NOTE"
	.sectionflags	@"SHF_NOTE_NV_TKINFO"
	.tkinfo
        /*0018*/ 	.word	0x00000002
        /*0030*/ 	.string	""
        /*0030*/ 	.string	"ptxas"
        /*0030*/ 	.string	"Cuda compilation tools, release 13.0, V13.0.88"
        /*0030*/ 	.string	"Build cuda_13.0.r13.0/compiler.36424714_0"
        /*0030*/ 	.string	"-arch sm_100 -m 64 "



//--------------------- .note.nv.cuinfo           --------------------------
	.section	.note.nv.cuinfo,"",@"SHT_NOTE"
	.sectionflags	@"SHF_NOTE_NV_CUINFO"
        /*0018*/ 	.short	0x0002
        /*001a*/ 	.short	0x0064
        /*001c*/ 	.short	0x0082
	.zero		2


//--------------------- .nv.info                  --------------------------
	.section	.nv.info,"",@"SHT_CUDA_INFO"
	.align	4


	//----- nvinfo : EIATTR_REGCOUNT
	.align		4
        /*0000*/ 	.byte	0x04, 0x2f
        /*0002*/ 	.short	(.L_1 - .L_0)
	.align		4
.L_0:
        /*0004*/ 	.word	index@(_Z18dgemm_kernel_naiveiiiPdiS_iS_i)
        /*0008*/ 	.word	0x00000017


	//----- nvinfo : EIATTR_FRAME_SIZE
	.align		4
.L_1:
        /*000c*/ 	.byte	0x04, 0x11
        /*000e*/ 	.short	(.L_3 - .L_2)
	.align		4
.L_2:
        /*0010*/ 	.word	index@(_Z18dgemm_kernel_naiveiiiPdiS_iS_i)
        /*0014*/ 	.word	0x00000000


	//----- nvinfo : EIATTR_REGCOUNT
	.align		4
.L_3:
        /*0018*/ 	.byte	0x04, 0x2f
        /*001a*/ 	.short	(.L_5 - .L_4)
	.align		4
.L_4:
        /*001c*/ 	.word	index@(_Z23dgemm_kernel_reduce_gldiiiPdiS_iS_i)
        /*0020*/ 	.word	0x00000038


	//----- nvinfo : EIATTR_FRAME_SIZE
	.align		4
.L_5:
        /*0024*/ 	.byte	0x04, 0x11
        /*0026*/ 	.short	(.L_7 - .L_6)
	.align		4
.L_6:
        /*0028*/ 	.word	index@(_Z23dgemm_kernel_reduce_gldiiiPdiS_iS_i)
        /*002c*/ 	.word	0x00000000


	//----- nvinfo : EIATTR_REGCOUNT
	.align		4
.L_7:
        /*0030*/ 	.byte	0x04, 0x2f
        /*0032*/ 	.short	(.L_9 - .L_8)
	.align		4
.L_8:
        /*0034*/ 	.word	index@(_Z19dgemm_kernel_sharediiiiPdiS_iS_i)
        /*0038*/ 	.word	0x00000042


	//----- nvinfo : EIATTR_FRAME_SIZE
	.align		4
.L_9:
        /*003c*/ 	.byte	0x04, 0x11
        /*003e*/ 	.short	(.L_11 - .L_10)
	.align		4
.L_10:
        /*0040*/ 	.word	index@(_Z19dgemm_kernel_sharediiiiPdiS_iS_i)
        /*0044*/ 	.word	0x00000000


	//----- nvinfo : EIATTR_REGCOUNT
	.align		4
.L_11:
        /*0048*/ 	.byte	0x04, 0x2f
        /*004a*/ 	.short	(.L_13 - .L_12)
	.align		4
.L_12:
        /*004c*/ 	.word	index@(_Z28dgemm_kernel_prefetch_s2r_16iiiiPdiS_iS_i)
        /*0050*/ 	.word	0x00000048


	//----- nvinfo : EIATTR_FRAME_SIZE
	.align		4
.L_13:
        /*0054*/ 	.byte	0x04, 0x11
        /*0056*/ 	.short	(.L_15 - .L_14)
	.align		4
.L_14:
        /*0058*/ 	.word	index@(_Z28dgemm_kernel_prefetch_s2r_16iiiiPdiS_iS_i)
        /*005c*/ 	.word	0x00000000


	//----- nvinfo : EIATTR_REGCOUNT
	.align		4
.L_15:
        /*0060*/ 	.byte	0x04, 0x2f
        /*0062*/ 	.short	(.L_17 - .L_16)
	.align		4
.L_16:
        /*0064*/ 	.word	index@(_Z27dgemm_kernel_prefetch_s2r_8iiiiPdiS_iS_i)
        /*0068*/ 	.word	0x00000030


	//----- nvinfo : EIATTR_FRAME_SIZE
	.align		4
.L_17:
        /*006c*/ 	.byte	0x04, 0x11
        /*006e*/ 	.short	(.L_19 - .L_18)
	.align		4
.L_18:
        /*0070*/ 	.word	index@(_Z27dgemm_kernel_prefetch_s2r_8iiiiPdiS_iS_i)
        /*0074*/ 	.word	0x00000000


	//----- nvinfo : EIATTR_REGCOUNT
	.align		4
.L_19:
        /*0078*/ 	.byte	0x04, 0x2f
        /*007a*/ 	.short	(.L_21 - .L_20)
	.align		4
.L_20:
        /*007c*/ 	.word	index@(_Z30dgemm_kernel_prefetch_s2r_4_16iiiiiPdiS_iS_i)
        /*0080*/ 	.word	0x00000028


	//----- nvinfo : EIATTR_FRAME_SIZE
	.align		4
.L_21:
        /*0084*/ 	.byte	0x04, 0x11
        /*0086*/ 	.short	(.L_23 - .L_22)
	.align		4
.L_22:
        /*0088*/ 	.word	index@(_Z30dgemm_kernel_prefetch_s2r_4_16iiiiiPdiS_iS_i)
        /*008c*/ 	.word	0x00000000


	//----- nvinfo : EIATTR_REGCOUNT
	.align		4
.L_23:
        /*0090*/ 	.byte	0x04, 0x2f
        /*0092*/ 	.short	(.L_25 - .L_24)
	.align		4
.L_24:
        /*0094*/ 	.word	index@(_Z15dgemm_kernel4_2iiiiiPdiS_iS_i)
        /*0098*/ 	.word	0x00000040


	//----- nvinfo : EIATTR_FRAME_SIZE
	.align		4
.L_25:
        /*009c*/ 	.byte	0x04, 0x11
        /*009e*/ 	.short	(.L_27 - .L_26)
	.align		4
.L_26:
        /*00a0*/ 	.word	index@(_Z15dgemm_kernel4_2iiiiiPdiS_iS_i)
        /*00a4*/ 	.word	0x00000000


	//----- nvinfo : EIATTR_REGCOUNT
	.align		4
.L_27:
        /*00a8*/ 	.byte	0x04, 0x2f
        /*00aa*/ 	.short	(.L_29 - .L_28)
	.align		4
.L_28:
        /*00ac*/ 	.word	index@(_Z15dgemm_kernel4_3iiiiiPdiS_iS_i)
        /*00b0*/ 	.word	0x00000004


	//----- nvinfo : EIATTR_FRAME_SIZE
	.align		4
.L_29:
        /*00b4*/ 	.byte	0x04, 0x11
        /*00b6*/ 	.short	(.L_31 - .L_30)
	.align		4
.L_30:
        /*00b8*/ 	.word	index@(_Z15dgemm_kernel4_3iiiiiPdiS_iS_i)
        /*00bc*/ 	.word	0x00000000


	//----- nvinfo : EIATTR_MIN_STACK_SIZE
	.align		4
.L_31:
        /*00c0*/ 	.byte	0x04, 0x12
        /*00c2*/ 	.short	(.L_33 - .L_32)
	.align		4
.L_32:
        /*00c4*/ 	.word	index@(_Z15dgemm_kernel4_3iiiiiPdiS_iS_i)
        /*00c8*/ 	.word	0x00000000


	//----- nvinfo : EIATTR_MIN_STACK_SIZE
	.align		4
.L_33:
        /*00cc*/ 	.byte	0x04, 0x12
        /*00ce*/ 	.short	(.L_35 - .L_34)
	.align		4
.L_34:
        /*00d0*/ 	.word	index@(_Z15dgemm_kernel4_2iiiiiPdiS_iS_i)
        /*00d4*/ 	.word	0x00000000


	//----- nvinfo : EIATTR_MIN_STACK_SIZE
	.align		4
.L_35:
        /*00d8*/ 	.byte	0x04, 0x12
        /*00da*/ 	.short	(.L_37 - .L_36)
	.align		4
.L_36:
        /*00dc*/ 	.word	index@(_Z30dgemm_kernel_prefetch_s2r_4_16iiiiiPdiS_iS_i)
        /*00e0*/ 	.word	0x00000000


	//----- nvinfo : EIATTR_MIN_STACK_SIZE
	.align		4
.L_37:
        /*00e4*/ 	.byte	0x04, 0x12
        /*00e6*/ 	.short	(.L_39 - .L_38)
	.align		4
.L_38:
        /*00e8*/ 	.word	index@(_Z27dgemm_kernel_prefetch_s2r_8iiiiPdiS_iS_i)
        /*00ec*/ 	.word	0x00000000


	//----- nvinfo : EIATTR_MIN_STACK_SIZE
	.align		4
.L_39:
        /*00f0*/ 	.byte	0x04, 0x12
        /*00f2*/ 	.short	(.L_41 - .L_40)
	.align		4
.L_40:
        /*00f4*/ 	.word	index@(_Z28dgemm_kernel_prefetch_s2r_16iiiiPdiS_iS_i)
        /*00f8*/ 	.word	0x00000000


	//----- nvinfo : EIATTR_MIN_STACK_SIZE
	.align		4
.L_41:
        /*00fc*/ 	.byte	0x04, 0x12
        /*00fe*/ 	.short	(.L_43 - .L_42)
	.align		4
.L_42:
        /*0100*/ 	.word	index@(_Z19dgemm_kernel_sharediiiiPdiS_iS_i)
        /*0104*/ 	.word	0x00000000


	//----- nvinfo : EIATTR_MIN_STACK_SIZE
	.align		4
.L_43:
        /*0108*/ 	.byte	0x04, 0x12
        /*010a*/ 	.short	(.L_45 - .L_44)
	.align		4
.L_44:
        /*010c*/ 	.word	index@(_Z23dgemm_kernel_reduce_gldiiiPdiS_iS_i)
        /*0110*/ 	.word	0x00000000


	//----- nvinfo : EIATTR_MIN_STACK_SIZE
	.align		4
.L_45:
        /*0114*/ 	.byte	0x04, 0x12
        /*0116*/ 	.short	(.L_47 - .L_46)
	.align		4
.L_46:
        /*0118*/ 	.word	index@(_Z18dgemm_kernel_naiveiiiPdiS_iS_i)
        /*011c*/ 	.word	0x00000000
.L_47:


//--------------------- .nv.compat                --------------------------
	.section	.nv.compat,"",@"SHT_CUDA_COMPAT_INFO"
	.align	4
        /*0000*/ 	.byte	0x02, 0x09, 0x00, 0x00, 0x02, 0x02, 0x01, 0x00, 0x02, 0x05, 0x05, 0x00, 0x03, 0x07, 0x01, 0x01
        /*0010*/ 	.byte	0x02, 0x03, 0x00, 0x00, 0x02, 0x06, 0x01, 0x00, 0x04, 0x0b, 0x08, 0x00, 0x01, 0x00, 0x00, 0x00
        /*0020*/ 	.byte	0x00, 0x00, 0x00, 0x00


//--------------------- .nv.info._Z15dgemm_kernel4_3iiiiiPdiS_iS_i --------------------------
	.section	.nv.info._Z15dgemm_kernel4_3iiiiiPdiS_iS_i,"",@"SHT_CUDA_INFO"
	.sectionflags	@""
	.align	4


	//----- nvinfo : EIATTR_CUDA_API_VERSION
	.align		4
        /*0000*/ 	.byte	0x04, 0x37
        /*0002*/ 	.short	(.L_49 - .L_48)
.L_48:
        /*0004*/ 	.word	0x00000082


	//----- nvinfo : EIATTR_KPARAM_INFO
	.align		4
.L_49:
        /*0008*/ 	.byte	0x04, 0x17
        /*000a*/ 	.short	(.L_51 - .L_50)
.L_50:
        /*000c*/ 	.word	0x00000000
        /*0010*/ 	.short	0x000a
        /*0012*/ 	.short	0x0040
        /*0014*/ 	.byte	0x00, 0xf0, 0x11, 0x00


	//----- nvinfo : EIATTR_KPARAM_INFO
	.align		4
.L_51:
        /*0018*/ 	.byte	0x04, 0x17
        /*001a*/ 	.short	(.L_53 - .L_52)
.L_52:
        /*001c*/ 	.word	0x00000000
        /*0020*/ 	.short	0x0009
        /*0022*/ 	.short	0x0038
        /*0024*/ 	.byte	0x00, 0xf5, 0x21, 0x00


	//----- nvinfo : EIATTR_KPARAM_INFO
	.align		4
.L_53:
        /*0028*/ 	.byte	0x04, 0x17
        /*002a*/ 	.short	(.L_55 - .L_54)
.L_54:
        /*002c*/ 	.word	0x00000000
        /*0030*/ 	.short	0x0008
        /*0032*/ 	.short	0x0030
        /*0034*/ 	.byte	0x00, 0xf0, 0x11, 0x00


	//----- nvinfo : EIATTR_KPARAM_INFO
	.align		4
.L_55:
        /*0038*/ 	.byte	0x04, 0x17
        /*003a*/ 	.short	(.L_57 - .L_56)
.L_56:
        /*003c*/ 	.word	0x00000000
        /*0040*/ 	.short	0x0007
        /*0042*/ 	.short	0x0028
        /*0044*/ 	.byte	0x00, 0xf5, 0x21, 0x00


	//----- nvinfo : EIATTR_KPARAM_INFO
	.align		4
.L_57:
        /*0048*/ 	.byte	0x04, 0x17
        /*004a*/ 	.short	(.L_59 - .L_58)
.L_58:
        /*004c*/ 	.word	0x00000000
        /*0050*/ 	.short	0x0006
        /*0052*/ 	.short	0x0020
        /*0054*/ 	.byte	0x00, 0xf0, 0x11, 0x00


	//----- nvinfo : EIATTR_KPARAM_INFO
	.align		4
.L_59:
        /*0058*/ 	.byte	0x04, 0x17
        /*005a*/ 	.short	(.L_61 - .L_60)
.L_60:
        /*005c*/ 	.word	0x00000000
        /*0060*/ 	.short	0x0005
        /*0062*/ 	.short	0x0018
        /*0064*/ 	.byte	0x00, 0xf5, 0x21, 0x00


	//----- nvinfo : EIATTR_KPARAM_INFO
	.align		4
.L_61:
        /*0068*/ 	.byte	0x04, 0x17
        /*006a*/ 	.short	(.L_63 - .L_62)
.L_62:
        /*006c*/ 	.word	0x00000000
        /*0070*/ 	.short	0x0004
        /*0072*/ 	.short	0x0010
        /*0074*/ 	.byte	0x00, 0xf0, 0x11, 0x00


	//----- nvinfo : EIATTR_KPARAM_INFO
	.align		4
.L_63:
        /*0078*/ 	.byte	0x04, 0x17
        /*007a*/ 	.short	(.L_65 - .L_64)
.L_64:
        /*007c*/ 	.word	0x00000000
        /*0080*/ 	.short	0x0003
        /*0082*/ 	.short	0x000c
        /*0084*/ 	.byte	0x00, 0xf0, 0x11, 0x00


	//----- nvinfo : EIATTR_KPARAM_INFO
	.align		4
.L_65:
        /*0088*/ 	.byte	0x04, 0x17
        /*008a*/ 	.short	(.L_67 - .L_66)
.L_66:
        /*008c*/ 	.word	0x00000000
        /*0090*/ 	.short	0x0002
        /*0092*/ 	.short	0x0008
        /*0094*/ 	.byte	0x00, 0xf0, 0x11, 0x00


	//----- nvinfo : EIATTR_KPARAM_INFO
	.align		4
.L_67:
        /*0098*/ 	.byte	0x04, 0x17
        /*009a*/ 	.short	(.L_69 - .L_68)
.L_68:
        /*009c*/ 	.word	0x00000000
        /*00a0*/ 	.short	0x0001
        /*00a2*/ 	.short	0x0004
        /*00a4*/ 	.byte	0x00, 0xf0, 0x11, 0x00


	//----- nvinfo : EIATTR_KPARAM_INFO
	.align		4
.L_69:
        /*00a8*/ 	.byte	0x04, 0x17
        /*00aa*/ 	.short	(.L_71 - .L_70)
.L_70:
        /*00ac*/ 	.word	0x00000000
        /*00b0*/ 	.short	0x0000
        /*00b2*/ 	.short	0x0000
        /*00b4*/ 	.byte	0x00, 0xf0, 0x11, 0x00


	//----- nvinfo : EIATTR_SPARSE_MMA_MASK
	.align		4
.L_71:
        /*00b8*/ 	.byte	0x03, 0x50
        /*00ba*/ 	.short	0x0000


	//----- nvinfo : EIATTR_MAXREG_COUNT
	.align		4
        /*00bc*/ 	.byte	0x03, 0x1b
        /*00be*/ 	.short	0x00ff


	//----- nvinfo : EIATTR_MERCURY_ISA_VERSION
	.align		4
        /*00c0*/ 	.byte	0x03, 0x5f
        /*00c2*/ 	.short	0x0101


	//----- nvinfo : EIATTR_VRC_CTA_INIT_COUNT
	.align		4
        /*00c4*/ 	.byte	0x02, 0x4a
	.zero		1
	.zero		1


	//----- nvinfo : EIATTR_EXIT_INSTR_OFFSETS
	.align		4
        /*00c8*/ 	.byte	0x04, 0x1c
        /*00ca*/ 	.short	(.L_73 - .L_72)


	//   ....[0]....
.L_72:
        /*00cc*/ 	.word	0x00000010


	//----- nvinfo : EIATTR_CBANK_PARAM_SIZE
	.align		4
.L_73:
        /*00d0*/ 	.byte	0x03, 0x19
        /*00d2*/ 	.short	0x0044


	//----- nvinfo : EIATTR_PARAM_CBANK
	.align		4
        /*00d4*/ 	.byte	0x04, 0x0a
        /*00d6*/ 	.short	(.L_75 - .L_74)
	.align		4
.L_74:
        /*00d8*/ 	.word	index@(.nv.constant0._Z15dgemm_kernel4_3iiiiiPdiS_iS_i)
        /*00dc*/ 	.short	0x0380
        /*00de*/ 	.short	0x0044


	//----- nvinfo : EIATTR_SW_WAR
	.align		4
.L_75:
        /*00e0*/ 	.byte	0x04, 0x36
        /*00e2*/ 	.short	(.L_77 - .L_76)
.L_76:
        /*00e4*/ 	.word	0x00000008
.L_77:


//--------------------- .nv.info._Z15dgemm_kernel4_2iiiiiPdiS_iS_i --------------------------
	.section	.nv.info._Z15dgemm_kernel4_2iiiiiPdiS_iS_i,"",@"SHT_CUDA_INFO"
	.sectionflags	@""
	.align	4


	//----- nvinfo : EIATTR_CUDA_API_VERSION
	.align		4
        /*0000*/ 	.byte	0x04, 0x37
        /*0002*/ 	.short	(.L_79 - .L_78)
.L_78:
        /*0004*/ 	.word	0x00000082


	//----- nvinfo : EIATTR_KPARAM_INFO
	.align		4
.L_79:
        /*0008*/ 	.byte	0x04, 0x17
        /*000a*/ 	.short	(.L_81 - .L_80)
.L_80:
        /*000c*/ 	.word	0x00000000
        /*0010*/ 	.short	0x000a
        /*0012*/ 	.short	0x0040
        /*0014*/ 	.byte	0x00, 0xf0, 0x11, 0x00


	//----- nvinfo : EIATTR_KPARAM_INFO
	.align		4
.L_81:
        /*0018*/ 	.byte	0x04, 0x17
        /*001a*/ 	.short	(.L_83 - .L_82)
.L_82:
        /*001c*/ 	.word	0x00000000
        /*0020*/ 	.short	0x0009
        /*0022*/ 	.short	0x0038
        /*0024*/ 	.byte	0x00, 0xf5, 0x21, 0x00


	//----- nvinfo : EIATTR_KPARAM_INFO
	.align		4
.L_83:
        /*0028*/ 	.byte	0x04, 0x17
        /*002a*/ 	.short	(.L_85 - .L_84)
.L_84:
        /*002c*/ 	.word	0x00000000
        /*0030*/ 	.short	0x0008
        /*0032*/ 	.short	0x0030
        /*0034*/ 	.byte	0x00, 0xf0, 0x11, 0x00


	//----- nvinfo : EIATTR_KPARAM_INFO
	.align		4
.L_85:
        /*0038*/ 	.byte	0x04, 0x17
        /*003a*/ 	.short	(.L_87 - .L_86)
.L_86:
        /*003c*/ 	.word	0x00000000
        /*0040*/ 	.short	0x0007
        /*0042*/ 	.short	0x0028
        /*0044*/ 	.byte	0x00, 0xf5, 0x21, 0x00


	//----- nvinfo : EIATTR_KPARAM_INFO
	.align		4
.L_87:
        /*0048*/ 	.byte	0x04, 0x17
        /*004a*/ 	.short	(.L_89 - .L_88)
.L_88:
        /*004c*/ 	.word	0x00000000
        /*0050*/ 	.short	0x0006
        /*0052*/ 	.short	0x0020
        /*0054*/ 	.byte	0x00, 0xf0, 0x11, 0x00


	//----- nvinfo : EIATTR_KPARAM_INFO
	.align		4
.L_89:
        /*0058*/ 	.byte	0x04, 0x17
        /*005a*/ 	.short	(.L_91 - .L_90)
.L_90:
        /*005c*/ 	.word	0x00000000
        /*0060*/ 	.short	0x0005
        /*0062*/ 	.short	0x0018
        /*0064*/ 	.byte	0x00, 0xf5, 0x21, 0x00


	//----- nvinfo : EIATTR_KPARAM_INFO
	.align		4
.L_91:
        /*0068*/ 	.byte	0x04, 0x17
        /*006a*/ 	.short	(.L_93 - .L_92)
.L_92:
        /*006c*/ 	.word	0x00000000
        /*0070*/ 	.short	0x0004
        /*0072*/ 	.short	0x0010
        /*0074*/ 	.byte	0x00, 0xf0, 0x11, 0x00


	//----- nvinfo : EIATTR_KPARAM_INFO
	.align		4
.L_93:
        /*0078*/ 	.byte	0x04, 0x17
        /*007a*/ 	.short	(.L_95 - .L_94)
.L_94:
        /*007c*/ 	.word	0x00000000
        /*0080*/ 	.short	0x0003
        /*0082*/ 	.short	0x000c
        /*0084*/ 	.byte	0x00, 0xf0, 0x11, 0x00


	//----- nvinfo : EIATTR_KPARAM_INFO
	.align		4
.L_95:
        /*0088*/ 	.byte	0x04, 0x17
        /*008a*/ 	.short	(.L_97 - .L_96)
.L_96:
        /*008c*/ 	.word	0x00000000
        /*0090*/ 	.short	0x0002
        /*0092*/ 	.short	0x0008
        /*0094*/ 	.byte	0x00, 0xf0, 0x11, 0x00


	//----- nvinfo : EIATTR_KPARAM_INFO
	.align		4
.L_97:
        /*0098*/ 	.byte	0x04, 0x17
        /*009a*/ 	.short	(.L_99 - .L_98)
.L_98:
        /*009c*/ 	.word	0x00000000
        /*00a0*/ 	.short	0x0001
        /*00a2*/ 	.short	0x0004
        /*00a4*/ 	.byte	0x00, 0xf0, 0x11, 0x00


	//----- nvinfo : EIATTR_KPARAM_INFO
	.align		4
.L_99:
        /*00a8*/ 	.byte	0x04, 0x17
        /*00aa*/ 	.short	(.L_101 - .L_100)
.L_100:
        /*00ac*/ 	.word	0x00000000
        /*00b0*/ 	.short	0x0000
        /*00b2*/ 	.short	0x0000
        /*00b4*/ 	.byte	0x00, 0xf0, 0x11, 0x00


	//----- nvinfo : EIATTR_SPARSE_MMA_MASK
	.align		4
.L_101:
        /*00b8*/ 	.byte	0x03, 0x50
        /*00ba*/ 	.short	0x0000


	//----- nvinfo : EIATTR_MAXREG_COUNT
	.align		4
        /*00bc*/ 	.byte	0x03, 0x1b
        /*00be*/ 	.short	0x00ff


	//----- nvinfo : EIATTR_NUM_BARRIERS
	.align		4
        /*00c0*/ 	.byte	0x02, 0x4c
        /*00c2*/ 	.byte	0x01
	.zero		1


	//----- nvinfo : EIATTR_MERCURY_ISA_VERSION
	.align		4
        /*00c4*/ 	.byte	0x03, 0x5f
        /*00c6*/ 	.short	0x0101


	//----- nvinfo : EIATTR_VRC_CTA_INIT_COUNT
	.align		4
        /*00c8*/ 	.byte	0x02, 0x4a
	.zero		1
	.zero		1


	//----- nvinfo : EIATTR_EXIT_INSTR_OFFSETS
	.align		4
        /*00cc*/ 	.byte	0x04, 0x1c
        /*00ce*/ 	.short	(.L_103 - .L_102)


	//   ....[0]....
.L_102:
        /*00d0*/ 	.word	0x000011b0


	//----- nvinfo : EIATTR_CBANK_PARAM_SIZE
	.align		4
.L_103:
        /*00d4*/ 	.byte	0x03, 0x19
        /*00d6*/ 	.short	0x0044


	//----- nvinfo : EIATTR_PARAM_CBANK
	.align		4
        /*00d8*/ 	.byte	0x04, 0x0a
        /*00da*/ 	.short	(.L_105 - .L_104)
	.align		4
.L_104:
        /*00dc*/ 	.word	index@(.nv.constant0._Z15dgemm_kernel4_2iiiiiPdiS_iS_i)
        /*00e0*/ 	.short	0x0380
        /*00e2*/ 	.short	0x0044


	//----- nvinfo : EIATTR_SW_WAR
	.align		4
.L_105:
        /*00e4*/ 	.byte	0x04, 0x36
        /*00e6*/ 	.short	(.L_107 - .L_106)
.L_106:
        /*00e8*/ 	.word	0x00000008
.L_107:


//--------------------- .nv.info._Z30dgemm_kernel_prefetch_s2r_4_16iiiiiPdiS_iS_i --------------------------
	.section	.nv.info._Z30dgemm_kernel_prefetch_s2r_4_16iiiiiPdiS_iS_i,"",@"SHT_CUDA_INFO"
	.sectionflags	@""
	.align	4


	//----- nvinfo : EIATTR_CUDA_API_VERSION
	.align		4
        /*0000*/ 	.byte	0x04, 0x37
        /*0002*/ 	.short	(.L_109 - .L_108)
.L_108:
        /*0004*/ 	.word	0x00000082


	//----- nvinfo : EIATTR_KPARAM_INFO
	.align		4
.L_109:
        /*0008*/ 	.byte	0x04, 0x17
        /*000a*/ 	.short	(.L_111 - .L_110)
.L_110:
        /*000c*/ 	.word	0x00000000
        /*0010*/ 	.short	0x000a
        /*0012*/ 	.short	0x0040
        /*0014*/ 	.byte	0x00, 0xf0, 0x11, 0x00


	//----- nvinfo : EIATTR_KPARAM_INFO
	.align		4
.L_111:
        /*0018*/ 	.byte	0x04, 0x17
        /*001a*/ 	.short	(.L_113 - .L_112)
.L_112:
        /*001c*/ 	.word	0x00000000
        /*0020*/ 	.short	0x0009
        /*0022*/ 	.short	0x0038
        /*0024*/ 	.byte	0x00, 0xf5, 0x21, 0x00


	//----- nvinfo : EIATTR_KPARAM_INFO
	.align		4
.L_113:
        /*0028*/ 	.byte	0x04, 0x17
        /*002a*/ 	.short	(.L_115 - .L_114)
.L_114:
        /*002c*/ 	.word	0x00000000
        /*0030*/ 	.short	0x0008
        /*0032*/ 	.short	0x0030
        /*0034*/ 	.byte	0x00, 0xf0, 0x11, 0x00


	//----- nvinfo : EIATTR_KPARAM_INFO
	.align		4
.L_115:
        /*0038*/ 	.byte	0x04, 0x17
        /*003a*/ 	.short	(.L_117 - .L_116)
.L_116:
        /*003c*/ 	.word	0x00000000
        /*0040*/ 	.short	0x0007
        /*0042*/ 	.short	0x0028
        /*0044*/ 	.byte	0x00, 0xf5, 0x21, 0x00


	//----- nvinfo : EIATTR_KPARAM_INFO
	.align		4
.L_117:
        /*0048*/ 	.byte	0x04, 0x17
        /*004a*/ 	.short	(.L_119 - .L_118)
.L_118:
        /*004c*/ 	.word	0x00000000
        /*0050*/ 	.short	0x0006
        /*0052*/ 	.short	0x0020
        /*0054*/ 	.byte	0x00, 0xf0, 0x11, 0x00


	//----- nvinfo : EIATTR_KPARAM_INFO
	.align		4
.L_119:
        /*0058*/ 	.byte	0x04, 0x17
        /*005a*/ 	.short	(.L_121 - .L_120)
.L_120:
        /*005c*/ 	.word	0x00000000
        /*0060*/ 	.short	0x0005
        /*0062*/ 	.short	0x0018
        /*0064*/ 	.byte	0x00, 0xf5, 0x21, 0x00


	//----- nvinfo : EIATTR_KPARAM_INFO
	.align		4
.L_121:
        /*0068*/ 	.byte	0x04, 0x17
        /*006a*/ 	.short	(.L_123 - .L_122)
.L_122:
        /*006c*/ 	.word	0x00000000
        /*0070*/ 	.short	0x0004
        /*0072*/ 	.short	0x0010
        /*0074*/ 	.byte	0x00, 0xf0, 0x11, 0x00


	//----- nvinfo : EIATTR_KPARAM_INFO
	.align		4
.L_123:
        /*0078*/ 	.byte	0x04, 0x17
        /*007a*/ 	.short	(.L_125 - .L_124)
.L_124:
        /*007c*/ 	.word	0x00000000
        /*0080*/ 	.short	0x0003
        /*0082*/ 	.short	0x000c
        /*0084*/ 	.byte	0x00, 0xf0, 0x11, 0x00


	//----- nvinfo : EIATTR_KPARAM_INFO
	.align		4
.L_125:
        /*0088*/ 	.byte	0x04, 0x17
        /*008a*/ 	.short	(.L_127 - .L_126)
.L_126:
        /*008c*/ 	.word	0x00000000
        /*0090*/ 	.short	0x0002
        /*0092*/ 	.short	0x0008
        /*0094*/ 	.byte	0x00, 0xf0, 0x11, 0x00


	//----- nvinfo : EIATTR_KPARAM_INFO
	.align		4
.L_127:
        /*0098*/ 	.byte	0x04, 0x17
        /*009a*/ 	.short	(.L_129 - .L_128)
.L_128:
        /*009c*/ 	.word	0x00000000
        /*00a0*/ 	.short	0x0001
        /*00a2*/ 	.short	0x0004
        /*00a4*/ 	.byte	0x00, 0xf0, 0x11, 0x00


	//----- nvinfo : EIATTR_KPARAM_INFO
	.align		4
.L_129:
        /*00a8*/ 	.byte	0x04, 0x17
        /*00aa*/ 	.short	(.L_131 - .L_130)
.L_130:
        /*00ac*/ 	.word	0x00000000
        /*00b0*/ 	.short	0x0000
        /*00b2*/ 	.short	0x0000
        /*00b4*/ 	.byte	0x00, 0xf0, 0x11, 0x00


	//----- nvinfo : EIATTR_SPARSE_MMA_MASK
	.align		4
.L_131:
        /*00b8*/ 	.byte	0x03, 0x50
        /*00ba*/ 	.short	0x0000


	//----- nvinfo : EIATTR_MAXREG_COUNT
	.align		4
        /*00bc*/ 	.byte	0x03, 0x1b
        /*00be*/ 	.short	0x00ff


	//----- nvinfo : EIATTR_NUM_BARRIERS
	.align		4
        /*00c0*/ 	.byte	0x02, 0x4c
        /*00c2*/ 	.byte	0x01
	.zero		1


	//----- nvinfo : EIATTR_MERCURY_ISA_VERSION
	.align		4
        /*00c4*/ 	.byte	0x03, 0x5f
        /*00c6*/ 	.short	0x0101


	//----- nvinfo : EIATTR_VRC_CTA_INIT_COUNT
	.align		4
        /*00c8*/ 	.byte	0x02, 0x4a
	.zero		1
	.zero		1


	//----- nvinfo : EIATTR_EXIT_INSTR_OFFSETS
	.align		4
        /*00cc*/ 	.byte	0x04, 0x1c
        /*00ce*/ 	.short	(.L_133 - .L_132)


	//   ....[0]....
.L_132:
        /*00d0*/ 	.word	0x00000a20


	//----- nvinfo : EIATTR_CBANK_PARAM_SIZE
	.align		4
.L_133:
        /*00d4*/ 	.byte	0x03, 0x19
        /*00d6*/ 	.short	0x0044


	//----- nvinfo : EIATTR_PARAM_CBANK
	.align		4
        /*00d8*/ 	.byte	0x04, 0x0a
        /*00da*/ 	.short	(.L_135 - .L_134)
	.align		4
.L_134:
        /*00dc*/ 	.word	index@(.nv.constant0._Z30dgemm_kernel_prefetch_s2r_4_16iiiiiPdiS_iS_i)
        /*00e0*/ 	.short	0x0380
        /*00e2*/ 	.short	0x0044


	//----- nvinfo : EIATTR_SW_WAR
	.align		4
.L_135:
        /*00e4*/ 	.byte	0x04, 0x36
        /*00e6*/ 	.short	(.L_137 - .L_136)
.L_136:
        /*00e8*/ 	.word	0x00000008
.L_137:


//--------------------- .nv.info._Z27dgemm_kernel_prefetch_s2r_8iiiiPdiS_iS_i --------------------------
	.section	.nv.info._Z27dgemm_kernel_prefetch_s2r_8iiiiPdiS_iS_i,"",@"SHT_CUDA_INFO"
	.sectionflags	@""
	.align	4


	//----- nvinfo : EIATTR_CUDA_API_VERSION
	.align		4
        /*0000*/ 	.byte	0x04, 0x37
        /*0002*/ 	.short	(.L_139 - .L_138)
.L_138:
        /*0004*/ 	.word	0x00000082


	//----- nvinfo : EIATTR_KPARAM_INFO
	.align		4
.L_139:
        /*0008*/ 	.byte	0x04, 0x17
        /*000a*/ 	.short	(.L_141 - .L_140)
.L_140:
        /*000c*/ 	.word	0x00000000
        /*0010*/ 	.short	0x0009
        /*0012*/ 	.short	0x0038
        /*0014*/ 	.byte	0x00, 0xf0, 0x11, 0x00


	//----- nvinfo : EIATTR_KPARAM_INFO
	.align		4
.L_141:
        /*0018*/ 	.byte	0x04, 0x17
        /*001a*/ 	.short	(.L_143 - .L_142)
.L_142:
        /*001c*/ 	.word	0x00000000
        /*0020*/ 	.short	0x0008
        /*0022*/ 	.short	0x0030
        /*0024*/ 	.byte	0x00, 0xf5, 0x21, 0x00


	//----- nvinfo : EIATTR_KPARAM_INFO
	.align		4
.L_143:
        /*0028*/ 	.byte	0x04, 0x17
        /*002a*/ 	.short	(.L_145 - .L_144)
.L_144:
        /*002c*/ 	.word	0x00000000
        /*0030*/ 	.short	0x0007
        /*0032*/ 	.short	0x0028
        /*0034*/ 	.byte	0x00, 0xf0, 0x11, 0x00


	//----- nvinfo : EIATTR_KPARAM_INFO
	.align		4
.L_145:
        /*0038*/ 	.byte	0x04, 0x17
        /*003a*/ 	.short	(.L_147 - .L_146)
.L_146:
        /*003c*/ 	.word	0x00000000
        /*0040*/ 	.short	0x0006
        /*0042*/ 	.short	0x0020
        /*0044*/ 	.byte	0x00, 0xf5, 0x21, 0x00


	//----- nvinfo : EIATTR_KPARAM_INFO
	.align		4
.L_147:
        /*0048*/ 	.byte	0x04, 0x17
        /*004a*/ 	.short	(.L_149 - .L_148)
.L_148:
        /*004c*/ 	.word	0x00000000
        /*0050*/ 	.short	0x0005
        /*0052*/ 	.short	0x0018
        /*0054*/ 	.byte	0x00, 0xf0, 0x11, 0x00


	//----- nvinfo : EIATTR_KPARAM_INFO
	.align		4
.L_149:
        /*0058*/ 	.byte	0x04, 0x17
        /*005a*/ 	.short	(.L_151 - .L_150)
.L_150:
        /*005c*/ 	.word	0x00000000
        /*0060*/ 	.short	0x0004
        /*0062*/ 	.short	0x0010
        /*0064*/ 	.byte	0x00, 0xf5, 0x21, 0x00


	//----- nvinfo : EIATTR_KPARAM_INFO
	.align		4
.L_151:
        /*0068*/ 	.byte	0x04, 0x17
        /*006a*/ 	.short	(.L_153 - .L_152)
.L_152:
        /*006c*/ 	.word	0x00000000
        /*0070*/ 	.short	0x0003
        /*0072*/ 	.short	0x000c
        /*0074*/ 	.byte	0x00, 0xf0, 0x11, 0x00


	//----- nvinfo : EIATTR_KPARAM_INFO
	.align		4
.L_153:
        /*0078*/ 	.byte	0x04, 0x17
        /*007a*/ 	.short	(.L_155 - .L_154)
.L_154:
        /*007c*/ 	.word	0x00000000
        /*0080*/ 	.short	0x0002
        /*0082*/ 	.short	0x0008
        /*0084*/ 	.byte	0x00, 0xf0, 0x11, 0x00


	//----- nvinfo : EIATTR_KPARAM_INFO
	.align		4
.L_155:
        /*0088*/ 	.byte	0x04, 0x17
        /*008a*/ 	.short	(.L_157 - .L_156)
.L_156:
        /*008c*/ 	.word	0x00000000
        /*0090*/ 	.short	0x0001
        /*0092*/ 	.short	0x0004
        /*0094*/ 	.byte	0x00, 0xf0, 0x11, 0x00


	//----- nvinfo : EIATTR_KPARAM_INFO
	.align		4
.L_157:
        /*0098*/ 	.byte	0x04, 0x17
        /*009a*/ 	.short	(.L_159 - .L_158)
.L_158:
        /*009c*/ 	.word	0x00000000
        /*00a0*/ 	.short	0x0000
        /*00a2*/ 	.short	0x0000
        /*00a4*/ 	.byte	0x00, 0xf0, 0x11, 0x00


	//----- nvinfo : EIATTR_SPARSE_MMA_MASK
	.align		4
.L_159:
        /*00a8*/ 	.byte	0x03, 0x50
        /*00aa*/ 	.short	0x0000


	//----- nvinfo : EIATTR_MAXREG_COUNT
	.align		4
        /*00ac*/ 	.byte	0x03, 0x1b
        /*00ae*/ 	.short	0x00ff


	//----- nvinfo : EIATTR_NUM_BARRIERS
	.align		4
        /*00b0*/ 	.byte	0x02, 0x4c
        /*00b2*/ 	.byte	0x01
	.zero		1


	//----- nvinfo : EIATTR_MERCURY_ISA_VERSION
	.align		4
        /*00b4*/ 	.byte	0x03, 0x5f
        /*00b6*/ 	.short	0x0101


	//----- nvinfo : EIATTR_VRC_CTA_INIT_COUNT
	.align		4
        /*00b8*/ 	.byte	0x02, 0x4a
	.zero		1
	.zero		1


	//----- nvinfo : EIATTR_EXIT_INSTR_OFFSETS
	.align		4
        /*00bc*/ 	.byte	0x04, 0x1c
        /*00be*/ 	.short	(.L_161 - .L_160)


	//   ....[0]....
.L_160:
        /*00c0*/ 	.word	0x00001e40


	//----- nvinfo : EIATTR_CBANK_PARAM_SIZE
	.align		4
.L_161:
        /*00c4*/ 	.byte	0x03, 0x19
        /*00c6*/ 	.short	0x003c


	//----- nvinfo : EIATTR_PARAM_CBANK
	.align		4
        /*00c8*/ 	.byte	0x04, 0x0a
        /*00ca*/ 	.short	(.L_163 - .L_162)
	.align		4
.L_162:
        /*00cc*/ 	.word	index@(.nv.constant0._Z27dgemm_kernel_prefetch_s2r_8iiiiPdiS_iS_i)
        /*00d0*/ 	.short	0x0380
        /*00d2*/ 	.short	0x003c


	//----- nvinfo : EIATTR_SW_WAR
	.align		4
.L_163:
        /*00d4*/ 	.byte	0x04, 0x36
        /*00d6*/ 	.short	(.L_165 - .L_164)
.L_164:
        /*00d8*/ 	.word	0x00000008
.L_165:


//--------------------- .nv.info._Z28dgemm_kernel_prefetch_s2r_16iiiiPdiS_iS_i --------------------------
	.section	.nv.info._Z28dgemm_kernel_prefetch_s2r_16iiiiPdiS_iS_i,"",@"SHT_CUDA_INFO"
	.sectionflags	@""
	.align	4


	//----- nvinfo : EIATTR_CUDA_API_VERSION
	.align		4
        /*0000*/ 	.byte	0x04, 0x37
        /*0002*/ 	.short	(.L_167 - .L_166)
.L_166:
        /*0004*/ 	.word	0x00000082


	//----- nvinfo : EIATTR_KPARAM_INFO
	.align		4
.L_167:
        /*0008*/ 	.byte	0x04, 0x17
        /*000a*/ 	.short	(.L_169 - .L_168)
.L_168:
        /*000c*/ 	.word	0x00000000
        /*0010*/ 	.short	0x0009
        /*0012*/ 	.short	0x0038
        /*0014*/ 	.byte	0x00, 0xf0, 0x11, 0x00


	//----- nvinfo : EIATTR_KPARAM_INFO
	.align		4
.L_169:
        /*0018*/ 	.byte	0x04, 0x17
        /*001a*/ 	.short	(.L_171 - .L_170)
.L_170:
        /*001c*/ 	.word	0x00000000
        /*0020*/ 	.short	0x0008
        /*0022*/ 	.short	0x0030
        /*0024*/ 	.byte	0x00, 0xf5, 0x21, 0x00


	//----- nvinfo : EIATTR_KPARAM_INFO
	.align		4
.L_171:
        /*0028*/ 	.byte	0x04, 0x17
        /*002a*/ 	.short	(.L_173 - .L_172)
.L_172:
        /*002c*/ 	.word	0x00000000
        /*0030*/ 	.short	0x0007
        /*0032*/ 	.short	0x0028
        /*0034*/ 	.byte	0x00, 0xf0, 0x11, 0x00


	//----- nvinfo : EIATTR_KPARAM_INFO
	.align		4
.L_173:
        /*0038*/ 	.byte	0x04, 0x17
        /*003a*/ 	.short	(.L_175 - .L_174)
.L_174:
        /*003c*/ 	.word	0x00000000
        /*0040*/ 	.short	0x0006
        /*0042*/ 	.short	0x0020
        /*0044*/ 	.byte	0x00, 0xf5, 0x21, 0x00


	//----- nvinfo : EIATTR_KPARAM_INFO
	.align		4
.L_175:
        /*0048*/ 	.byte	0x04, 0x17
        /*004a*/ 	.short	(.L_177 - .L_176)
.L_176:
        /*004c*/ 	.word	0x00000000
        /*0050*/ 	.short	0x0005
        /*0052*/ 	.short	0x0018
        /*0054*/ 	.byte	0x00, 0xf0, 0x11, 0x00


	//----- nvinfo : EIATTR_KPARAM_INFO
	.align		4
.L_177:
        /*0058*/ 	.byte	0x04, 0x17
        /*005a*/ 	.short	(.L_179 - .L_178)
.L_178:
        /*005c*/ 	.word	0x00000000
        /*0060*/ 	.short	0x0004
        /*0062*/ 	.short	0x0010
        /*0064*/ 	.byte	0x00, 0xf5, 0x21, 0x00


	//----- nvinfo : EIATTR_KPARAM_INFO
	.align		4
.L_179:
        /*0068*/ 	.byte	0x04, 0x17
        /*006a*/ 	.short	(.L_181 - .L_180)
.L_180:
        /*006c*/ 	.word	0x00000000
        /*0070*/ 	.short	0x0003
        /*0072*/ 	.short	0x000c
        /*0074*/ 	.byte	0x00, 0xf0, 0x11, 0x00


	//----- nvinfo : EIATTR_KPARAM_INFO
	.align		4
.L_181:
        /*0078*/ 	.byte	0x04, 0x17
        /*007a*/ 	.short	(.L_183 - .L_182)
.L_182:
        /*007c*/ 	.word	0x00000000
        /*0080*/ 	.short	0x0002
        /*0082*/ 	.short	0x0008
        /*0084*/ 	.byte	0x00, 0xf0, 0x11, 0x00


	//----- nvinfo : EIATTR_KPARAM_INFO
	.align		4
.L_183:
        /*0088*/ 	.byte	0x04, 0x17
        /*008a*/ 	.short	(.L_185 - .L_184)
.L_184:
        /*008c*/ 	.word	0x00000000
        /*0090*/ 	.short	0x0001
        /*0092*/ 	.short	0x0004
        /*0094*/ 	.byte	0x00, 0xf0, 0x11, 0x00


	//----- nvinfo : EIATTR_KPARAM_INFO
	.align		4
.L_185:
        /*0098*/ 	.byte	0x04, 0x17
        /*009a*/ 	.short	(.L_187 - .L_186)
.L_186:
        /*009c*/ 	.word	0x00000000
        /*00a0*/ 	.short	0x0000
        /*00a2*/ 	.short	0x0000
        /*00a4*/ 	.byte	0x00, 0xf0, 0x11, 0x00


	//----- nvinfo : EIATTR_SPARSE_MMA_MASK
	.align		4
.L_187:
        /*00a8*/ 	.byte	0x03, 0x50
        /*00aa*/ 	.short	0x0000


	//----- nvinfo : EIATTR_MAXREG_COUNT
	.align		4
        /*00ac*/ 	.byte	0x03, 0x1b
        /*00ae*/ 	.short	0x00ff


	//----- nvinfo : EIATTR_NUM_BARRIERS
	.align		4
        /*00b0*/ 	.byte	0x02, 0x4c
        /*00b2*/ 	.byte	0x01
	.zero		1


	//----- nvinfo : EIATTR_MERCURY_ISA_VERSION
	.align		4
        /*00b4*/ 	.byte	0x03, 0x5f
        /*00b6*/ 	.short	0x0101


	//----- nvinfo : EIATTR_VRC_CTA_INIT_COUNT
	.align		4
        /*00b8*/ 	.byte	0x02, 0x4a
	.zero		1
	.zero		1


	//----- nvinfo : EIATTR_EXIT_INSTR_OFFSETS
	.align		4
        /*00bc*/ 	.byte	0x04, 0x1c
        /*00be*/ 	.short	(.L_189 - .L_188)


	//   ....[0]....
.L_188:
        /*00c0*/ 	.word	0x00001fd0


	//----- nvinfo : EIATTR_CBANK_PARAM_SIZE
	.align		4
.L_189:
        /*00c4*/ 	.byte	0x03, 0x19
        /*00c6*/ 	.short	0x003c


	//----- nvinfo : EIATTR_PARAM_CBANK
	.align		4
        /*00c8*/ 	.byte	0x04, 0x0a
        /*00ca*/ 	.short	(.L_191 - .L_190)
	.align		4
.L_190:
        /*00cc*/ 	.word	index@(.nv.constant0._Z28dgemm_kernel_prefetch_s2r_16iiiiPdiS_iS_i)
        /*00d0*/ 	.short	0x0380
        /*00d2*/ 	.short	0x003c


	//----- nvinfo : EIATTR_SW_WAR
	.align		4
.L_191:
        /*00d4*/ 	.byte	0x04, 0x36
        /*00d6*/ 	.short	(.L_193 - .L_192)
.L_192:
        /*00d8*/ 	.word	0x00000008
.L_193:


//--------------------- .nv.info._Z19dgemm_kernel_sharediiiiPdiS_iS_i --------------------------
	.section	.nv.info._Z19dgemm_kernel_sharediiiiPdiS_iS_i,"",@"SHT_CUDA_INFO"
	.sectionflags	@""
	.align	4


	//----- nvinfo : EIATTR_CUDA_API_VERSION
	.align		4
        /*0000*/ 	.byte	0x04, 0x37
        /*0002*/ 	.short	(.L_195 - .L_194)
.L_194:
        /*0004*/ 	.word	0x00000082


	//----- nvinfo : EIATTR_KPARAM_INFO
	.align		4
.L_195:
        /*0008*/ 	.byte	0x04, 0x17
        /*000a*/ 	.short	(.L_197 - .L_196)
.L_196:
        /*000c*/ 	.word	0x00000000
        /*0010*/ 	.short	0x0009
        /*0012*/ 	.short	0x0038
        /*0014*/ 	.byte	0x00, 0xf0, 0x11, 0x00


	//----- nvinfo : EIATTR_KPARAM_INFO
	.align		4
.L_197:
        /*0018*/ 	.byte	0x04, 0x17
        /*001a*/ 	.short	(.L_199 - .L_198)
.L_198:
        /*001c*/ 	.word	0x00000000
        /*0020*/ 	.short	0x0008
        /*0022*/ 	.short	0x0030
        /*0024*/ 	.byte	0x00, 0xf5, 0x21, 0x00


	//----- nvinfo : EIATTR_KPARAM_INFO
	.align		4
.L_199:
        /*0028*/ 	.byte	0x04, 0x17
        /*002a*/ 	.short	(.L_201 - .L_200)
.L_200:
        /*002c*/ 	.word	0x00000000
        /*0030*/ 	.short	0x0007
        /*0032*/ 	.short	0x0028
        /*0034*/ 	.byte	0x00, 0xf0, 0x11, 0x00


	//----- nvinfo : EIATTR_KPARAM_INFO
	.align		4
.L_201:
        /*0038*/ 	.byte	0x04, 0x17
        /*003a*/ 	.short	(.L_203 - .L_202)
.L_202:
        /*003c*/ 	.word	0x00000000
        /*0040*/ 	.short	0x0006
        /*0042*/ 	.short	0x0020
        /*0044*/ 	.byte	0x00, 0xf5, 0x21, 0x00


	//----- nvinfo : EIATTR_KPARAM_INFO
	.align		4
.L_203:
        /*0048*/ 	.byte	0x04, 0x17
        /*004a*/ 	.short	(.L_205 - .L_204)
.L_204:
        /*004c*/ 	.word	0x00000000
        /*0050*/ 	.short	0x0005
        /*0052*/ 	.short	0x0018
        /*0054*/ 	.byte	0x00, 0xf0, 0x11, 0x00


	//----- nvinfo : EIATTR_KPARAM_INFO
	.align		4
.L_205:
        /*0058*/ 	.byte	0x04, 0x17
        /*005a*/ 	.short	(.L_207 - .L_206)
.L_206:
        /*005c*/ 	.word	0x00000000
        /*0060*/ 	.short	0x0004
        /*0062*/ 	.short	0x0010
        /*0064*/ 	.byte	0x00, 0xf5, 0x21, 0x00


	//----- nvinfo : EIATTR_KPARAM_INFO
	.align		4
.L_207:
        /*0068*/ 	.byte	0x04, 0x17
        /*006a*/ 	.short	(.L_209 - .L_208)
.L_208:
        /*006c*/ 	.word	0x00000000
        /*0070*/ 	.short	0x0003
        /*0072*/ 	.short	0x000c
        /*0074*/ 	.byte	0x00, 0xf0, 0x11, 0x00


	//----- nvinfo : EIATTR_KPARAM_INFO
	.align		4
.L_209:
        /*0078*/ 	.byte	0x04, 0x17
        /*007a*/ 	.short	(.L_211 - .L_210)
.L_210:
        /*007c*/ 	.word	0x00000000
        /*0080*/ 	.short	0x0002
        /*0082*/ 	.short	0x0008
        /*0084*/ 	.byte	0x00, 0xf0, 0x11, 0x00


	//----- nvinfo : EIATTR_KPARAM_INFO
	.align		4
.L_211:
        /*0088*/ 	.byte	0x04, 0x17
        /*008a*/ 	.short	(.L_213 - .L_212)
.L_212:
        /*008c*/ 	.word	0x00000000
        /*0090*/ 	.short	0x0001
        /*0092*/ 	.short	0x0004
        /*0094*/ 	.byte	0x00, 0xf0, 0x11, 0x00


	//----- nvinfo : EIATTR_KPARAM_INFO
	.align		4
.L_213:
        /*0098*/ 	.byte	0x04, 0x17
        /*009a*/ 	.short	(.L_215 - .L_214)
.L_214:
        /*009c*/ 	.word	0x00000000
        /*00a0*/ 	.short	0x0000
        /*00a2*/ 	.short	0x0000
        /*00a4*/ 	.byte	0x00, 0xf0, 0x11, 0x00


	//----- nvinfo : EIATTR_SPARSE_MMA_MASK
	.align		4
.L_215:
        /*00a8*/ 	.byte	0x03, 0x50
        /*00aa*/ 	.short	0x0000


	//----- nvinfo : EIATTR_MAXREG_COUNT
	.align		4
        /*00ac*/ 	.byte	0x03, 0x1b
        /*00ae*/ 	.short	0x00ff


	//----- nvinfo : EIATTR_NUM_BARRIERS
	.align		4
        /*00b0*/ 	.byte	0x02, 0x4c
        /*00b2*/ 	.byte	0x01
	.zero		1


	//----- nvinfo : EIATTR_MERCURY_ISA_VERSION
	.align		4
        /*00b4*/ 	.byte	0x03, 0x5f
        /*00b6*/ 	.short	0x0101


	//----- nvinfo : EIATTR_VRC_CTA_INIT_COUNT
	.align		4
        /*00b8*/ 	.byte	0x02, 0x4a
	.zero		1
	.zero		1


	//----- nvinfo : EIATTR_EXIT_INSTR_OFFSETS
	.align		4
        /*00bc*/ 	.byte	0x04, 0x1c
        /*00be*/ 	.short	(.L_217 - .L_216)


	//   ....[0]....
.L_216:
        /*00c0*/ 	.word	0x00001ad0


	//----- nvinfo : EIATTR_CBANK_PARAM_SIZE
	.align		4
.L_217:
        /*00c4*/ 	.byte	0x03, 0x19
        /*00c6*/ 	.short	0x003c


	//----- nvinfo : EIATTR_PARAM_CBANK
	.align		4
        /*00c8*/ 	.byte	0x04, 0x0a
        /*00ca*/ 	.short	(.L_219 - .L_218)
	.align		4
.L_218:
        /*00cc*/ 	.word	index@(.nv.constant0._Z19dgemm_kernel_sharediiiiPdiS_iS_i)
        /*00d0*/ 	.short	0x0380
        /*00d2*/ 	.short	0x003c


	//----- nvinfo : EIATTR_SW_WAR
	.align		4
.L_219:
        /*00d4*/ 	.byte	0x04, 0x36
        /*00d6*/ 	.short	(.L_221 - .L_220)
.L_220:
        /*00d8*/ 	.word	0x00000008
.L_221:


//--------------------- .nv.info._Z23dgemm_kernel_reduce_gldiiiPdiS_iS_i --------------------------
	.section	.nv.info._Z23dgemm_kernel_reduce_gldiiiPdiS_iS_i,"",@"SHT_CUDA_INFO"
	.sectionflags	@""
	.align	4


	//----- nvinfo : EIATTR_CUDA_API_VERSION
	.align		4
        /*0000*/ 	.byte	0x04, 0x37
        /*0002*/ 	.short	(.L_223 - .L_222)
.L_222:
        /*0004*/ 	.word	0x00000082


	//----- nvinfo : EIATTR_KPARAM_INFO
	.align		4
.L_223:
        /*0008*/ 	.byte	0x04, 0x17
        /*000a*/ 	.short	(.L_225 - .L_224)
.L_224:
        /*000c*/ 	.word	0x00000000
        /*0010*/ 	.short	0x0008
        /*0012*/ 	.short	0x0038
        /*0014*/ 	.byte	0x00, 0xf0, 0x11, 0x00


	//----- nvinfo : EIATTR_KPARAM_INFO
	.align		4
.L_225:
        /*0018*/ 	.byte	0x04, 0x17
        /*001a*/ 	.short	(.L_227 - .L_226)
.L_226:
        /*001c*/ 	.word	0x00000000
        /*0020*/ 	.short	0x0007
        /*0022*/ 	.short	0x0030
        /*0024*/ 	.byte	0x00, 0xf5, 0x21, 0x00


	//----- nvinfo : EIATTR_KPARAM_INFO
	.align		4
.L_227:
        /*0028*/ 	.byte	0x04, 0x17
        /*002a*/ 	.short	(.L_229 - .L_228)
.L_228:
        /*002c*/ 	.word	0x00000000
        /*0030*/ 	.short	0x0006
        /*0032*/ 	.short	0x0028
        /*0034*/ 	.byte	0x00, 0xf0, 0x11, 0x00


	//----- nvinfo : EIATTR_KPARAM_INFO
	.align		4
.L_229:
        /*0038*/ 	.byte	0x04, 0x17
        /*003a*/ 	.short	(.L_231 - .L_230)
.L_230:
        /*003c*/ 	.word	0x00000000
        /*0040*/ 	.short	0x0005
        /*0042*/ 	.short	0x0020
        /*0044*/ 	.byte	0x00, 0xf5, 0x21, 0x00


	//----- nvinfo : EIATTR_KPARAM_INFO
	.align		4
.L_231:
        /*0048*/ 	.byte	0x04, 0x17
        /*004a*/ 	.short	(.L_233 - .L_232)
.L_232:
        /*004c*/ 	.word	0x00000000
        /*0050*/ 	.short	0x0004
        /*0052*/ 	.short	0x0018
        /*0054*/ 	.byte	0x00, 0xf0, 0x11, 0x00


	//----- nvinfo : EIATTR_KPARAM_INFO
	.align		4
.L_233:
        /*0058*/ 	.byte	0x04, 0x17
        /*005a*/ 	.short	(.L_235 - .L_234)
.L_234:
        /*005c*/ 	.word	0x00000000
        /*0060*/ 	.short	0x0003
        /*0062*/ 	.short	0x0010
        /*0064*/ 	.byte	0x00, 0xf5, 0x21, 0x00


	//----- nvinfo : EIATTR_KPARAM_INFO
	.align		4
.L_235:
        /*0068*/ 	.byte	0x04, 0x17
        /*006a*/ 	.short	(.L_237 - .L_236)
.L_236:
        /*006c*/ 	.word	0x00000000
        /*0070*/ 	.short	0x0002
        /*0072*/ 	.short	0x0008
        /*0074*/ 	.byte	0x00, 0xf0, 0x11, 0x00


	//----- nvinfo : EIATTR_KPARAM_INFO
	.align		4
.L_237:
        /*0078*/ 	.byte	0x04, 0x17
        /*007a*/ 	.short	(.L_239 - .L_238)
.L_238:
        /*007c*/ 	.word	0x00000000
        /*0080*/ 	.short	0x0001
        /*0082*/ 	.short	0x0004
        /*0084*/ 	.byte	0x00, 0xf0, 0x11, 0x00


	//----- nvinfo : EIATTR_KPARAM_INFO
	.align		4
.L_239:
        /*0088*/ 	.byte	0x04, 0x17
        /*008a*/ 	.short	(.L_241 - .L_240)
.L_240:
        /*008c*/ 	.word	0x00000000
        /*0090*/ 	.short	0x0000
        /*0092*/ 	.short	0x0000
        /*0094*/ 	.byte	0x00, 0xf0, 0x11, 0x00


	//----- nvinfo : EIATTR_SPARSE_MMA_MASK
	.align		4
.L_241:
        /*0098*/ 	.byte	0x03, 0x50
        /*009a*/ 	.short	0x0000


	//----- nvinfo : EIATTR_MAXREG_COUNT
	.align		4
        /*009c*/ 	.byte	0x03, 0x1b
        /*009e*/ 	.short	0x00ff


	//----- nvinfo : EIATTR_MERCURY_ISA_VERSION
	.align		4
        /*00a0*/ 	.byte	0x03, 0x5f
        /*00a2*/ 	.short	0x0101


	//----- nvinfo : EIATTR_VRC_CTA_INIT_COUNT
	.align		4
        /*00a4*/ 	.byte	0x02, 0x4a
	.zero		1
	.zero		1


	//----- nvinfo : EIATTR_EXIT_INSTR_OFFSETS
	.align		4
        /*00a8*/ 	.byte	0x04, 0x1c
        /*00aa*/ 	.short	(.L_243 - .L_242)


	//   ....[0]....
.L_242:
        /*00ac*/ 	.word	0x000009a0


	//----- nvinfo : EIATTR_CBANK_PARAM_SIZE
	.align		4
.L_243:
        /*00b0*/ 	.byte	0x03, 0x19
        /*00b2*/ 	.short	0x003c


	//----- nvinfo : EIATTR_PARAM_CBANK
	.align		4
        /*00b4*/ 	.byte	0x04, 0x0a
        /*00b6*/ 	.short	(.L_245 - .L_244)
	.align		4
.L_244:
        /*00b8*/ 	.word	index@(.nv.constant0._Z23dgemm_kernel_reduce_gldiiiPdiS_iS_i)
        /*00bc*/ 	.short	0x0380
        /*00be*/ 	.short	0x003c


	//----- nvinfo : EIATTR_SW_WAR
	.align		4
.L_245:
        /*00c0*/ 	.byte	0x04, 0x36
        /*00c2*/ 	.short	(.L_247 - .L_246)
.L_246:
        /*00c4*/ 	.word	0x00000008
.L_247:


//--------------------- .nv.info._Z18dgemm_kernel_naiveiiiPdiS_iS_i --------------------------
	.section	.nv.info._Z18dgemm_kernel_naiveiiiPdiS_iS_i,"",@"SHT_CUDA_INFO"
	.sectionflags	@""
	.align	4


	//----- nvinfo : EIATTR_CUDA_API_VERSION
	.align		4
        /*0000*/ 	.byte	0x04, 0x37
        /*0002*/ 	.short	(.L_249 - .L_248)
.L_248:
        /*0004*/ 	.word	0x00000082


	//----- nvinfo : EIATTR_KPARAM_INFO
	.align		4
.L_249:
        /*0008*/ 	.byte	0x04, 0x17
        /*000a*/ 	.short	(.L_251 - .L_250)
.L_250:
        /*000c*/ 	.word	0x00000000
        /*0010*/ 	.short	0x0008
        /*0012*/ 	.short	0x0038
        /*0014*/ 	.byte	0x00, 0xf0, 0x11, 0x00


	//----- nvinfo : EIATTR_KPARAM_INFO
	.align		4
.L_251:
        /*0018*/ 	.byte	0x04, 0x17
        /*001a*/ 	.short	(.L_253 - .L_252)
.L_252:
        /*001c*/ 	.word	0x00000000
        /*0020*/ 	.short	0x0007
        /*0022*/ 	.short	0x0030
        /*0024*/ 	.byte	0x00, 0xf5, 0x21, 0x00


	//----- nvinfo : EIATTR_KPARAM_INFO
	.align		4
.L_253:
        /*0028*/ 	.byte	0x04, 0x17
        /*002a*/ 	.short	(.L_255 - .L_254)
.L_254:
        /*002c*/ 	.word	0x00000000
        /*0030*/ 	.short	0x0006
        /*0032*/ 	.short	0x0028
        /*0034*/ 	.byte	0x00, 0xf0, 0x11, 0x00


	//----- nvinfo : EIATTR_KPARAM_INFO
	.align		4
.L_255:
        /*0038*/ 	.byte	0x04, 0x17
        /*003a*/ 	.short	(.L_257 - .L_256)
.L_256:
        /*003c*/ 	.word	0x00000000
        /*0040*/ 	.short	0x0005
        /*0042*/ 	.short	0x0020
        /*0044*/ 	.byte	0x00, 0xf5, 0x21, 0x00


	//----- nvinfo : EIATTR_KPARAM_INFO
	.align		4
.L_257:
        /*0048*/ 	.byte	0x04, 0x17
        /*004a*/ 	.short	(.L_259 - .L_258)
.L_258:
        /*004c*/ 	.word	0x00000000
        /*0050*/ 	.short	0x0004
        /*0052*/ 	.short	0x0018
        /*0054*/ 	.byte	0x00, 0xf0, 0x11, 0x00


	//----- nvinfo : EIATTR_KPARAM_INFO
	.align		4
.L_259:
        /*0058*/ 	.byte	0x04, 0x17
        /*005a*/ 	.short	(.L_261 - .L_260)
.L_260:
        /*005c*/ 	.word	0x00000000
        /*0060*/ 	.short	0x0003
        /*0062*/ 	.short	0x0010
        /*0064*/ 	.byte	0x00, 0xf5, 0x21, 0x00


	//----- nvinfo : EIATTR_KPARAM_INFO
	.align		4
.L_261:
        /*0068*/ 	.byte	0x04, 0x17
        /*006a*/ 	.short	(.L_263 - .L_262)
.L_262:
        /*006c*/ 	.word	0x00000000
        /*0070*/ 	.short	0x0002
        /*0072*/ 	.short	0x0008
        /*0074*/ 	.byte	0x00, 0xf0, 0x11, 0x00


	//----- nvinfo : EIATTR_KPARAM_INFO
	.align		4
.L_263:
        /*0078*/ 	.byte	0x04, 0x17
        /*007a*/ 	.short	(.L_265 - .L_264)
.L_264:
        /*007c*/ 	.word	0x00000000
        /*0080*/ 	.short	0x0001
        /*0082*/ 	.short	0x0004
        /*0084*/ 	.byte	0x00, 0xf0, 0x11, 0x00


	//----- nvinfo : EIATTR_KPARAM_INFO
	.align		4
.L_265:
        /*0088*/ 	.byte	0x04, 0x17
        /*008a*/ 	.short	(.L_267 - .L_266)
.L_266:
        /*008c*/ 	.word	0x00000000
        /*0090*/ 	.short	0x0000
        /*0092*/ 	.short	0x0000
        /*0094*/ 	.byte	0x00, 0xf0, 0x11, 0x00


	//----- nvinfo : EIATTR_SPARSE_MMA_MASK
	.align		4
.L_267:
        /*0098*/ 	.byte	0x03, 0x50
        /*009a*/ 	.short	0x0000


	//----- nvinfo : EIATTR_MAXREG_COUNT
	.align		4
        /*009c*/ 	.byte	0x03, 0x1b
        /*009e*/ 	.short	0x00ff


	//----- nvinfo : EIATTR_MERCURY_ISA_VERSION
	.align		4
        /*00a0*/ 	.byte	0x03, 0x5f
        /*00a2*/ 	.short	0x0101


	//----- nvinfo : EIATTR_VRC_CTA_INIT_COUNT
	.align		4
        /*00a4*/ 	.byte	0x02, 0x4a
	.zero		1
	.zero		1


	//----- nvinfo : EIATTR_EXIT_INSTR_OFFSETS
	.align		4
        /*00a8*/ 	.byte	0x04, 0x1c
        /*00aa*/ 	.short	(.L_269 - .L_268)


	//   ....[0]....
.L_268:
        /*00ac*/ 	.word	0x00000060


	//   ....[1]....
        /*00b0*/ 	.word	0x00000320


	//   ....[2]....
        /*00b4*/ 	.word	0x00000700


	//   ....[3]....
        /*00b8*/ 	.word	0x00000900


	//   ....[4]....
        /*00bc*/ 	.word	0x00000a40


	//   ....[5]....
        /*00c0*/ 	.word	0x00000ad0


	//----- nvinfo : EIATTR_CBANK_PARAM_SIZE
	.align		4
.L_269:
        /*00c4*/ 	.byte	0x03, 0x19
        /*00c6*/ 	.short	0x003c


	//----- nvinfo : EIATTR_PARAM_CBANK
	.align		4
        /*00c8*/ 	.byte	0x04, 0x0a
        /*00ca*/ 	.short	(.L_271 - .L_270)
	.align		4
.L_270:
        /*00cc*/ 	.word	index@(.nv.constant0._Z18dgemm_kernel_naiveiiiPdiS_iS_i)
        /*00d0*/ 	.short	0x0380
        /*00d2*/ 	.short	0x003c


	//----- nvinfo : EIATTR_SW_WAR
	.align		4
.L_271:
        /*00d4*/ 	.byte	0x04, 0x36
        /*00d6*/ 	.short	(.L_273 - .L_272)
.L_272:
        /*00d8*/ 	.word	0x00000008
.L_273:


//--------------------- .nv.callgraph             --------------------------
	.section	.nv.callgraph,"",@"SHT_CUDA_CALLGRAPH"
	.align	4
	.sectionentsize	8
	.align		4
        /*0000*/ 	.word	0x00000000
	.align		4
        /*0004*/ 	.word	0xffffffff
	.align		4
        /*0008*/ 	.word	0x00000000
	.align		4
        /*000c*/ 	.word	0xfffffffe
	.align		4
        /*0010*/ 	.word	0x00000000
	.align		4
        /*0014*/ 	.word	0xfffffffd
	.align		4
        /*0018*/ 	.word	0x00000000
	.align		4
        /*001c*/ 	.word	0xfffffffc


//--------------------- .text._Z15dgemm_kernel4_3iiiiiPdiS_iS_i --------------------------
	.section	.text._Z15dgemm_kernel4_3iiiiiPdiS_iS_i,"ax",@progbits
	.align	128
        .global         _Z15dgemm_kernel4_3iiiiiPdiS_iS_i
        .type           _Z15dgemm_kernel4_3iiiiiPdiS_iS_i,@function
        .size           _Z15dgemm_kernel4_3iiiiiPdiS_iS_i,(.L_x_66 - _Z15dgemm_kernel4_3iiiiiPdiS_iS_i)
        .other          _Z15dgemm_kernel4_3iiiiiPdiS_iS_i,@"STO_CUDA_ENTRY STV_DEFAULT"
_Z15dgemm_kernel4_3iiiiiPdiS_iS_i:
.text._Z15dgemm_kernel4_3iiiiiPdiS_iS_i:
[----:B------:R-:W-:Y:S01]  /*0000*/  LDC R1, c[0x0][0x37c] ;  /* 0x0000df00ff017b82 */ /* 0x000fe20000000800 */
[----:B------:R-:W-:Y:S05]  /*0010*/  EXIT ;  /* 0x000000000000794d */ /* 0x000fea0003800000 */
.L_x_0:
[----:B------:R-:W-:-:S00]  /*0020*/  BRA `(.L_x_0) ;  /* 0xfffffffc00fc7947 */ /* 0x000fc0000383ffff */
[----:B------:R-:W-:-:S00]  /*0030*/  NOP ;  /* 0x0000000000007918 */ /* 0x000fc00000000000 */
        /* <DEDUP_REMOVED lines=12> */
.L_x_66:


//--------------------- .text._Z15dgemm_kernel4_2iiiiiPdiS_iS_i --------------------------
	.section	.text._Z15dgemm_kernel4_2iiiiiPdiS_iS_i,"ax",@progbits
	.align	128
        .global         _Z15dgemm_kernel4_2iiiiiPdiS_iS_i
        .type           _Z15dgemm_kernel4_2iiiiiPdiS_iS_i,@function
        .size           _Z15dgemm_kernel4_2iiiiiPdiS_iS_i,(.L_x_67 - _Z15dgemm_kernel4_2iiiiiPdiS_iS_i)
        .other          _Z15dgemm_kernel4_2iiiiiPdiS_iS_i,@"STO_CUDA_ENTRY STV_DEFAULT"
_Z15dgemm_kernel4_2iiiiiPdiS_iS_i:
.text._Z15dgemm_kernel4_2iiiiiPdiS_iS_i:
[----:B------:R-:W-:Y:S01]  /*0000*/  LDC R1, c[0x0][0x37c] ;  /* 0x0000df00ff017b82 */ /* 0x000fe20000000800 */
[----:B------:R-:W0:Y:S01]  /*0010*/  S2R R0, SR_TID.X ;  /* 0x0000000000007919 */ /* 0x000e220000002100 */
[----:B------:R-:W1:Y:S06]  /*0020*/  LDCU UR5, c[0x0][0x388] ;  /* 0x00007100ff0577ac */ /* 0x000e6c0008000800 */
[----:B------:R-:W0:Y:S01]  /*0030*/  S2UR UR4, SR_CTAID.X ;  /* 0x00000000000479c3 */ /* 0x000e220000002500 */
[----:B------:R-:W-:Y:S02]  /*0040*/  CS2R R54, SRZ ;  /* 0x0000000000367805 */ /* 0x000fe4000001ff00 */
[----:B------:R-:W-:-:S02]  /*0050*/  CS2R R52, SRZ ;  /* 0x0000000000347805 */ /* 0x000fc4000001ff00 */
[----:B------:R-:W-:Y:S02]  /*0060*/  CS2R R50, SRZ ;  /* 0x0000000000327805 */ /* 0x000fe4000001ff00 */
[----:B------:R-:W-:Y:S02]  /*0070*/  CS2R R48, SRZ ;  /* 0x0000000000307805 */ /* 0x000fe4000001ff00 */
[----:B------:R-:W-:Y:S02]  /*0080*/  CS2R R46, SRZ ;  /* 0x00000000002e7805 */ /* 0x000fe4000001ff00 */
[----:B------:R-:W-:Y:S02]  /*0090*/  CS2R R44, SRZ ;  /* 0x00000000002c7805 */ /* 0x000fe4000001ff00 */
[----:B------:R-:W-:Y:S01]  /*00a0*/  CS2R R42, SRZ ;  /* 0x00000000002a7805 */ /* 0x000fe2000001ff00 */
[----:B------:R-:W0:Y:S01]  /*00b0*/  LDC R3, c[0x0][0x360] ;  /* 0x0000d800ff037b82 */ /* 0x000e220000000800 */
[----:B------:R-:W-:-:S02]  /*00c0*/  CS2R R40, SRZ ;  /* 0x0000000000287805 */ /* 0x000fc4000001ff00 */
[----:B------:R-:W-:Y:S02]  /*00d0*/  CS2R R38, SRZ ;  /* 0x0000000000267805 */ /* 0x000fe4000001ff00 */
[----:B------:R-:W-:Y:S02]  /*00e0*/  CS2R R34, SRZ ;  /* 0x0000000000227805 */ /* 0x000fe4000001ff00 */
[----:B------:R-:W-:Y:S02]  /*00f0*/  CS2R R32, SRZ ;  /* 0x0000000000207805 */ /* 0x000fe4000001ff00 */
[----:B------:R-:W-:Y:S02]  /*0100*/  CS2R R22, SRZ ;  /* 0x0000000000167805 */ /* 0x000fe4000001ff00 */
[----:B------:R-:W-:Y:S02]  /*0110*/  CS2R R20, SRZ ;  /* 0x0000000000147805 */ /* 0x000fe4000001ff00 */
[----:B------:R-:W-:Y:S01]  /*0120*/  CS2R R18, SRZ ;  /* 0x0000000000127805 */ /* 0x000fe2000001ff00 */
[----:B------:R-:W2:Y:S01]  /*0130*/  LDC.64 R12, c[0x0][0x398] ;  /* 0x0000e600ff0c7b82 */ /* 0x000ea20000000a00 */
[----:B-1----:R-:W-:Y:S01]  /*0140*/  UISETP.GE.AND UP0, UPT, UR5, 0x1, UPT ;  /* 0x000000010500788c */ /* 0x002fe2000bf06270 */
[----:B------:R-:W-:-:S02]  /*0150*/  CS2R R16, SRZ ;  /* 0x0000000000107805 */ /* 0x000fc4000001ff00 */
[----:B------:R-:W-:Y:S01]  /*0160*/  CS2R R14, SRZ ;  /* 0x00000000000e7805 */ /* 0x000fe2000001ff00 */
[----:B------:R-:W1:Y:S01]  /*0170*/  LDCU.64 UR10, c[0x0][0x358] ;  /* 0x00006b00ff0a77ac */ /* 0x000e620008000a00 */
[----:B0-----:R-:W-:-:S04]  /*0180*/  IMAD R3, R3, UR4, R0 ;  /* 0x0000000403037c24 */ /* 0x001fc8000f8e0200 */
[----:B--2---:R-:W-:Y:S01]  /*0190*/  IMAD.WIDE R12, R3, 0x8, R12 ;  /* 0x00000008030c7825 */ /* 0x004fe200078e020c */
[----:B-1----:R-:W-:Y:S06]  /*01a0*/  BRA.U !UP0, `(.L_x_1) ;  /* 0x0000000d08687547 */ /* 0x002fec000b800000 */
[----:B------:R-:W0:Y:S02]  /*01b0*/  LDC R5, c[0x0][0x3a0] ;  /* 0x0000e800ff057b82 */ /* 0x000e240000000800 */
[C---:B0-----:R-:W-:Y:S02]  /*01c0*/  IMAD.WIDE R10, R5.reuse, 0x8, R12 ;  /* 0x00000008050a7825 */ /* 0x041fe400078e020c */
[----:B------:R-:W5:Y:S02]  /*01d0*/  LDG.E.64 R12, desc[UR10][R12.64] ;  /* 0x0000000a0c0c7981 */ /* 0x000f64000c1e1b00 */
[C---:B------:R-:W-:Y:S02]  /*01e0*/  IMAD.WIDE R8, R5.reuse, 0x8, R10 ;  /* 0x0000000805087825 */ /* 0x040fe400078e020a */
[----:B------:R-:W5:Y:S02]  /*01f0*/  LDG.E.64 R10, desc[UR10][R10.64] ;  /* 0x0000000a0a0a7981 */ /* 0x000f64000c1e1b00 */
[----:B------:R-:W-:-:S02]  /*0200*/  IMAD.WIDE R2, R5, 0x8, R8 ;  /* 0x0000000805027825 */ /* 0x000fc400078e0208 */
[----:B------:R-:W5:Y:S01]  /*0210*/  LDG.E.64 R8, desc[UR10][R8.64] ;  /* 0x0000000a08087981 */ /* 0x000f62000c1e1b00 */
[----:B------:R-:W0:Y:S01]  /*0220*/  S2UR UR5, SR_CgaCtaId ;  /* 0x00000000000579c3 */ /* 0x000e220000008800 */
[----:B------:R-:W1:Y:S01]  /*0230*/  LDCU.64 UR6, c[0x0][0x3a8] ;  /* 0x00007500ff0677ac */ /* 0x000e620008000a00 */
[----:B------:R-:W-:Y:S01]  /*0240*/  UMOV UR4, 0x400 ;  /* 0x0000040000047882 */ /* 0x000fe20000000000 */
[----:B------:R1:W5:Y:S01]  /*0250*/  LDG.E.64 R6, desc[UR10][R2.64] ;  /* 0x0000000a02067981 */ /* 0x000362000c1e1b00 */
[----:B------:R-:W-:Y:S01]  /*0260*/  IMAD.WIDE R4, R5, 0x8, R2 ;  /* 0x0000000805047825 */ /* 0x000fe200078e0202 */
[----:B------:R-:W-:Y:S02]  /*0270*/  CS2R R14, SRZ ;  /* 0x00000000000e7805 */ /* 0x000fe4000001ff00 */
[----:B------:R-:W-:Y:S02]  /*0280*/  CS2R R16, SRZ ;  /* 0x0000000000107805 */ /* 0x000fe4000001ff00 */
[----:B------:R-:W-:-:S02]  /*0290*/  CS2R R18, SRZ ;  /* 0x0000000000127805 */ /* 0x000fc4000001ff00 */
[----:B------:R-:W-:Y:S02]  /*02a0*/  CS2R R20, SRZ ;  /* 0x0000000000147805 */ /* 0x000fe4000001ff00 */
[----:B------:R-:W-:Y:S02]  /*02b0*/  CS2R R22, SRZ ;  /* 0x0000000000167805 */ /* 0x000fe4000001ff00 */
[----:B------:R-:W-:Y:S02]  /*02c0*/  CS2R R32, SRZ ;  /* 0x0000000000207805 */ /* 0x000fe4000001ff00 */
[----:B------:R-:W-:Y:S02]  /*02d0*/  CS2R R34, SRZ ;  /* 0x0000000000227805 */ /* 0x000fe4000001ff00 */
[----:B------:R-:W-:Y:S02]  /*02e0*/  CS2R R38, SRZ ;  /* 0x0000000000267805 */ /* 0x000fe4000001ff00 */
[----:B------:R-:W-:-:S02]  /*02f0*/  CS2R R40, SRZ ;  /* 0x0000000000287805 */ /* 0x000fc4000001ff00 */
[----:B------:R-:W-:Y:S02]  /*0300*/  CS2R R42, SRZ ;  /* 0x00000000002a7805 */ /* 0x000fe4000001ff00 */
[----:B------:R-:W-:Y:S02]  /*0310*/  CS2R R44, SRZ ;  /* 0x00000000002c7805 */ /* 0x000fe4000001ff00 */
[----:B------:R-:W-:Y:S02]  /*0320*/  CS2R R46, SRZ ;  /* 0x00000000002e7805 */ /* 0x000fe4000001ff00 */
[----:B------:R-:W-:Y:S01]  /*0330*/  CS2R R48, SRZ ;  /* 0x0000000000307805 */ /* 0x000fe2000001ff00 */
[----:B0-----:R-:W-:Y:S01]  /*0340*/  ULEA UR4, UR5, UR4, 0x18 ;  /* 0x0000000405047291 */ /* 0x001fe2000f8ec0ff */
[----:B------:R-:W-:Y:S02]  /*0350*/  CS2R R50, SRZ ;  /* 0x0000000000327805 */ /* 0x000fe4000001ff00 */
[----:B------:R-:W-:-:S02]  /*0360*/  CS2R R52, SRZ ;  /* 0x0000000000347805 */ /* 0x000fc4000001ff00 */
[----:B------:R-:W-:Y:S02]  /*0370*/  CS2R R54, SRZ ;  /* 0x0000000000367805 */ /* 0x000fe4000001ff00 */
[----:B-1----:R-:W-:Y:S02]  /*0380*/  MOV R2, UR6 ;  /* 0x0000000600027c02 */ /* 0x002fe40008000f00 */
[----:B------:R-:W-:Y:S02]  /*0390*/  MOV R3, UR7 ;  /* 0x0000000700037c02 */ /* 0x000fe40008000f00 */
[----:B------:R-:W-:Y:S01]  /*03a0*/  LEA R36, R0, UR4, 0x7 ;  /* 0x0000000400247c11 */ /* 0x000fe2000f8e38ff */
[----:B------:R-:W-:-:S06]  /*03b0*/  UMOV UR4, URZ ;  /* 0x000000ff00047c82 */ /* 0x000fcc0008000000 */
.L_x_4:
[----:B------:R-:W0:Y:S01]  /*03c0*/  LDC R37, c[0x0][0x3b0] ;  /* 0x0000ec00ff257b82 */ /* 0x000e220000000800 */
[----:B------:R-:W-:Y:S01]  /*03d0*/  IMAD.WIDE.U32 R56, R0, 0x8, R2 ;  /* 0x0000000800387825 */ /* 0x000fe200078e0002 */
[----:B------:R-:W1:Y:S03]  /*03e0*/  LDCU UR6, c[0x0][0x38c] ;  /* 0x00007180ff0677ac */ /* 0x000e660008000800 */
[C---:B0-----:R-:W-:Y:S02]  /*03f0*/  IMAD R25, R37.reuse, 0xc, RZ ;  /* 0x0000000c25197824 */ /* 0x041fe400078e02ff */
[----:B------:R-:W-:Y:S02]  /*0400*/  IMAD R27, R37, 0xd, RZ ;  /* 0x0000000d251b7824 */ /* 0x000fe400078e02ff */
[--C-:B------:R-:W-:Y:S01]  /*0410*/  IMAD.WIDE R24, R25, 0x8, R56.reuse ;  /* 0x0000000819187825 */ /* 0x100fe200078e0238 */
[----:B------:R-:W-:Y:S03]  /*0420*/  BAR.SYNC.DEFER_BLOCKING 0x0 ;  /* 0x0000000000007b1d */ /* 0x000fe60000010000 */
[----:B------:R-:W-:-:S04]  /*0430*/  IMAD.WIDE R26, R27, 0x8, R56 ;  /* 0x000000081b1a7825 */ /* 0x000fc800078e0238 */
[C---:B------:R-:W-:Y:S02]  /*0440*/  IMAD R31, R37.reuse, 0xb, RZ ;  /* 0x0000000b251f7824 */ /* 0x040fe400078e02ff */
[----:B------:R-:W-:Y:S02]  /*0450*/  IMAD R29, R37, 0xa, RZ ;  /* 0x0000000a251d7824 */ /* 0x000fe400078e02ff */
[----:B------:R-:W-:-:S04]  /*0460*/  IMAD.WIDE R30, R31, 0x8, R56 ;  /* 0x000000081f1e7825 */ /* 0x000fc800078e0238 */
[----:B------:R-:W-:Y:S01]  /*0470*/  IMAD.WIDE R28, R29, 0x8, R56 ;  /* 0x000000081d1c7825 */ /* 0x000fe200078e0238 */
[----:B------:R-:W2:Y:S04]  /*0480*/  LDG.E.64 R24, desc[UR10][R24.64] ;  /* 0x0000000a18187981 */ /* 0x000ea8000c1e1b00 */
[----:B------:R-:W2:Y:S04]  /*0490*/  LDG.E.64 R26, desc[UR10][R26.64] ;  /* 0x0000000a1a1a7981 */ /* 0x000ea8000c1e1b00 */
[----:B------:R-:W3:Y:S04]  /*04a0*/  LDG.E.64 R30, desc[UR10][R30.64] ;  /* 0x0000000a1e1e7981 */ /* 0x000ee8000c1e1b00 */
[----:B------:R-:W3:Y:S01]  /*04b0*/  LDG.E.64 R28, desc[UR10][R28.64] ;  /* 0x0000000a1c1c7981 */ /* 0x000ee2000c1e1b00 */
[C---:B------:R-:W-:Y:S01]  /*04c0*/  SHF.L.U32 R61, R37.reuse, 0x3, RZ ;  /* 0x00000003253d7819 */ /* 0x040fe200000006ff */
[----:B------:R-:W-:-:S02]  /*04d0*/  IMAD R59, R37, 0x9, RZ ;  /* 0x00000009253b7824 */ /* 0x000fc400078e02ff */
[C---:B------:R-:W-:Y:S02]  /*04e0*/  IMAD R60, R37.reuse, 0x7, RZ ;  /* 0x00000007253c7824 */ /* 0x040fe400078e02ff */
[----:B------:R-:W-:Y:S01]  /*04f0*/  IMAD R58, R37, 0x6, RZ ;  /* 0x00000006253a7824 */ /* 0x000fe200078e02ff */
[----:B--2---:R0:W-:Y:S04]  /*0500*/  STS.128 [R36+0x60], R24 ;  /* 0x0000601824007388 */ /* 0x0041e80000000c00 */
[----:B---3--:R2:W-:Y:S01]  /*0510*/  STS.128 [R36+0x50], R28 ;  /* 0x0000501c24007388 */ /* 0x0085e20000000c00 */
[----:B0-----:R-:W-:-:S04]  /*0520*/  IMAD.WIDE R26, R59, 0x8, R56 ;  /* 0x000000083b1a7825 */ /* 0x001fc800078e0238 */
[--C-:B------:R-:W-:Y:S02]  /*0530*/  IMAD.WIDE R24, R61, 0x8, R56.reuse ;  /* 0x000000083d187825 */ /* 0x100fe400078e0238 */
[----:B------:R-:W3:Y:S02]  /*0540*/  LDG.E.64 R26, desc[UR10][R26.64] ;  /* 0x0000000a1a1a7981 */ /* 0x000ee4000c1e1b00 */
[--C-:B------:R-:W-:Y:S02]  /*0550*/  IMAD.WIDE R60, R60, 0x8, R56.reuse ;  /* 0x000000083c3c7825 */ /* 0x100fe400078e0238 */
[----:B------:R-:W3:Y:S02]  /*0560*/  LDG.E.64 R24, desc[UR10][R24.64] ;  /* 0x0000000a18187981 */ /* 0x000ee4000c1e1b00 */
[----:B------:R-:W-:Y:S02]  /*0570*/  IMAD.WIDE R58, R58, 0x8, R56 ;  /* 0x000000083a3a7825 */ /* 0x000fe400078e0238 */
[----:B--2---:R0:W2:Y:S04]  /*0580*/  LDG.E.64 R30, desc[UR10][R60.64] ;  /* 0x0000000a3c1e7981 */ /* 0x0040a8000c1e1b00 */
[----:B------:R4:W2:Y:S01]  /*0590*/  LDG.E.64 R28, desc[UR10][R58.64] ;  /* 0x0000000a3a1c7981 */ /* 0x0008a2000c1e1b00 */
[----:B0-----:R-:W-:-:S02]  /*05a0*/  SHF.L.U32 R61, R37, 0x2, RZ ;  /* 0x00000002253d7819 */ /* 0x001fc400000006ff */
[C---:B----4-:R-:W-:Y:S01]  /*05b0*/  LEA R59, R37.reuse, R37, 0x2 ;  /* 0x00000025253b7211 */ /* 0x050fe200078e10ff */
[C---:B------:R-:W-:Y:S01]  /*05c0*/  IMAD R58, R37.reuse, 0x3, RZ ;  /* 0x00000003253a7824 */ /* 0x040fe200078e02ff */
[----:B------:R-:W-:Y:S01]  /*05d0*/  SHF.L.U32 R60, R37, 0x1, RZ ;  /* 0x00000001253c7819 */ /* 0x000fe200000006ff */
[----:B---3--:R-:W-:Y:S04]  /*05e0*/  STS.128 [R36+0x40], R24 ;  /* 0x0000401824007388 */ /* 0x008fe80000000c00 */
[----:B--2---:R0:W-:Y:S02]  /*05f0*/  STS.128 [R36+0x30], R28 ;  /* 0x0000301c24007388 */ /* 0x0041e40000000c00 */
[----:B0-----:R-:W-:-:S04]  /*0600*/  IMAD.WIDE R30, R59, 0x8, R56 ;  /* 0x000000083b1e7825 */ /* 0x001fc800078e0238 */
[--C-:B------:R-:W-:Y:S01]  /*0610*/  IMAD.WIDE R28, R61, 0x8, R56.reuse ;  /* 0x000000083d1c7825 */ /* 0x100fe200078e0238 */
[----:B------:R-:W2:Y:S03]  /*0620*/  LDG.E.64 R26, desc[UR10][R30.64] ;  /* 0x0000000a1e1a7981 */ /* 0x000ea6000c1e1b00 */
[--C-:B------:R-:W-:Y:S01]  /*0630*/  IMAD.WIDE R58, R58, 0x8, R56.reuse ;  /* 0x000000083a3a7825 */ /* 0x100fe200078e0238 */
[----:B------:R-:W2:Y:S03]  /*0640*/  LDG.E.64 R24, desc[UR10][R28.64] ;  /* 0x0000000a1c187981 */ /* 0x000ea6000c1e1b00 */
[----:B------:R-:W-:Y:S01]  /*0650*/  IMAD.WIDE R60, R60, 0x8, R56 ;  /* 0x000000083c3c7825 */ /* 0x000fe200078e0238 */
[----:B------:R0:W3:Y:S04]  /*0660*/  LDG.E.64 R30, desc[UR10][R58.64] ;  /* 0x0000000a3a1e7981 */ /* 0x0000e8000c1e1b00 */
[----:B------:R4:W3:Y:S01]  /*0670*/  LDG.E.64 R28, desc[UR10][R60.64] ;  /* 0x0000000a3c1c7981 */ /* 0x0008e2000c1e1b00 */
[C---:B0-----:R-:W-:Y:S01]  /*0680*/  LEA R59, R37.reuse, -R37, 0x4 ;  /* 0x80000025253b7211 */ /* 0x041fe200078e20ff */
[----:B----4-:R-:W-:-:S04]  /*0690*/  IMAD R61, R37, 0xe, RZ ;  /* 0x0000000e253d7824 */ /* 0x010fc800078e02ff */
[----:B------:R-:W-:-:S04]  /*06a0*/  IMAD.WIDE R58, R59, 0x8, R56 ;  /* 0x000000083b3a7825 */ /* 0x000fc800078e0238 */
[--C-:B------:R-:W-:Y:S01]  /*06b0*/  IMAD.WIDE R60, R61, 0x8, R56.reuse ;  /* 0x000000083d3c7825 */ /* 0x100fe200078e0238 */
[----:B--2---:R0:W-:Y:S04]  /*06c0*/  STS.128 [R36+0x20], R24 ;  /* 0x0000201824007388 */ /* 0x0041e80000000c00 */
[----:B---3--:R2:W-:Y:S01]  /*06d0*/  STS.128 [R36+0x10], R28 ;  /* 0x0000101c24007388 */ /* 0x0085e20000000c00 */
[----:B0-----:R-:W-:-:S03]  /*06e0*/  IMAD.WIDE R26, R37, 0x8, R56 ;  /* 0x00000008251a7825 */ /* 0x001fc600078e0238 */
[----:B------:R-:W3:Y:S04]  /*06f0*/  LDG.E.64 R24, desc[UR10][R56.64] ;  /* 0x0000000a38187981 */ /* 0x000ee8000c1e1b00 */
[----:B------:R-:W3:Y:S04]  /*0700*/  LDG.E.64 R26, desc[UR10][R26.64] ;  /* 0x0000000a1a1a7981 */ /* 0x000ee8000c1e1b00 */
[----:B--2---:R-:W2:Y:S04]  /*0710*/  LDG.E.64 R28, desc[UR10][R60.64] ;  /* 0x0000000a3c1c7981 */ /* 0x004ea8000c1e1b00 */
[----:B------:R-:W2:Y:S01]  /*0720*/  LDG.E.64 R30, desc[UR10][R58.64] ;  /* 0x0000000a3a1e7981 */ /* 0x000ea2000c1e1b00 */
[----:B-1----:R-:W-:Y:S01]  /*0730*/  UISETP.GE.AND UP0, UPT, UR6, 0x1, UPT ;  /* 0x000000010600788c */ /* 0x002fe2000bf06270 */
[----:B------:R-:W-:Y:S01]  /*0740*/  UMOV UR5, UR4 ;  /* 0x0000000400057c82 */ /* 0x000fe20008000000 */
[----:B------:R-:W-:Y:S01]  /*0750*/  UIADD3 UR4, UPT, UPT, UR4, UR6, URZ ;  /* 0x0000000604047290 */ /* 0x000fe2000fffe0ff */
[----:B---3--:R0:W-:Y:S04]  /*0760*/  STS.128 [R36], R24 ;  /* 0x0000001824007388 */ /* 0x0081e80000000c00 */
[----:B--2---:R0:W-:Y:S01]  /*0770*/  STS.128 [R36+0x70], R28 ;  /* 0x0000701c24007388 */ /* 0x0041e20000000c00 */
[----:B------:R-:W-:Y:S06]  /*0780*/  BAR.SYNC.DEFER_BLOCKING 0x0 ;  /* 0x0000000000007b1d */ /* 0x000fec0000010000 */
[----:B------:R-:W-:Y:S05]  /*0790*/  BRA.U !UP0, `(.L_x_2) ;  /* 0x0000000508d87547 */ /* 0x000fea000b800000 */
[----:B------:R-:W1:Y:S01]  /*07a0*/  S2UR UR8, SR_CgaCtaId ;  /* 0x00000000000879c3 */ /* 0x000e620000008800 */
[----:B------:R-:W2:Y:S01]  /*07b0*/  LDCU UR6, c[0x0][0x390] ;  /* 0x00007200ff0677ac */ /* 0x000ea20008000800 */
[----:B0----5:R-:W-:Y:S02]  /*07c0*/  MOV R28, R6 ;  /* 0x00000006001c7202 */ /* 0x021fe40000000f00 */
[----:B------:R-:W-:Y:S01]  /*07d0*/  MOV R29, R7 ;  /* 0x00000007001d7202 */ /* 0x000fe20000000f00 */
[----:B------:R-:W-:Y:S01]  /*07e0*/  UMOV UR7, 0x400 ;  /* 0x0000040000077882 */ /* 0x000fe20000000000 */
[----:B------:R-:W-:Y:S01]  /*07f0*/  MOV R30, R8 ;  /* 0x00000008001e7202 */ /* 0x000fe20000000f00 */
[----:B------:R-:W0:Y:S01]  /*0800*/  LDCU UR9, c[0x0][0x390] ;  /* 0x00007200ff0977ac */ /* 0x000e220008000800 */
[----:B------:R-:W-:Y:S02]  /*0810*/  MOV R31, R9 ;  /* 0x00000009001f7202 */ /* 0x000fe40000000f00 */
[----:B------:R-:W-:-:S02]  /*0820*/  MOV R56, R10 ;  /* 0x0000000a00387202 */ /* 0x000fc40000000f00 */
[----:B------:R-:W-:Y:S01]  /*0830*/  MOV R57, R11 ;  /* 0x0000000b00397202 */ /* 0x000fe20000000f00 */
[----:B--2---:R-:W-:Y:S02]  /*0840*/  UIADD3 UR6, UPT, UPT, UR5, UR6, URZ ;  /* 0x0000000605067290 */ /* 0x004fe4000fffe0ff */
[----:B-1----:R-:W-:-:S04]  /*0850*/  ULEA UR7, UR8, UR7, 0x18 ;  /* 0x0000000708077291 */ /* 0x002fc8000f8ec0ff */
[----:B0-----:R-:W-:-:S12]  /*0860*/  UIADD3 UR7, UPT, UPT, UR7, 0x48, URZ ;  /* 0x0000004807077890 */ /* 0x001fd8000fffe0ff */
.L_x_3:
[----:B------:R-:W0:Y:S04]  /*0870*/  LDS.64 R24, [UR7+-0x48] ;  /* 0xffffb807ff187984 */ /* 0x000e280008000a00 */
[----:B------:R-:W1:Y:S01]  /*0880*/  LDS.64 R58, [UR7+-0x40] ;  /* 0xffffc007ff3a7984 */ /* 0x000e620008000a00 */
[----:B0----5:R-:W-:-:S03]  /*0890*/  DFMA R14, R24, R12, R14 ;  /* 0x0000000c180e722b */ /* 0x021fc6000000000e */
[----:B------:R-:W0:Y:S01]  /*08a0*/  LDS.64 R24, [UR7+-0x38] ;  /* 0xffffc807ff187984 */ /* 0x000e220008000a00 */
[----:B-1----:R-:W-:-:S04]  /*08b0*/  DFMA R26, R58, R12, R16 ;  /* 0x0000000c3a1a722b */ /* 0x002fc80000000010 */
[----:B------:R-:W-:Y:S02]  /*08c0*/  DFMA R16, R58, R56, R14 ;  /* 0x000000383a10722b */ /* 0x000fe4000000000e */
[----:B------:R-:W1:Y:S01]  /*08d0*/  LDS.64 R14, [UR7+-0x30] ;  /* 0xffffd007ff0e7984 */ /* 0x000e620008000a00 */
[C---:B0-----:R-:W-:Y:S02]  /*08e0*/  DFMA R58, R24.reuse, R12, R18 ;  /* 0x0000000c183a722b */ /* 0x041fe40000000012 */
[----:B------:R-:W-:-:S03]  /*08f0*/  DFMA R26, R24, R56, R26 ;  /* 0x00000038181a722b */ /* 0x000fc6000000001a */
[----:B------:R-:W-:Y:S02]  /*0900*/  DFMA R18, R24, R30, R16 ;  /* 0x0000001e1812722b */ /* 0x000fe40000000010 */
[----:B------:R-:W0:Y:S01]  /*0910*/  LDS.64 R16, [UR7+-0x28] ;  /* 0xffffd807ff107984 */ /* 0x000e220008000a00 */
[C---:B-1----:R-:W-:Y:S02]  /*0920*/  DFMA R24, R14.reuse, R12, R20 ;  /* 0x0000000c0e18722b */ /* 0x042fe40000000014 */
[C---:B------:R-:W-:Y:S02]  /*0930*/  DFMA R58, R14.reuse, R56, R58 ;  /* 0x000000380e3a722b */ /* 0x040fe4000000003a */
[C---:B------:R-:W-:Y:S02]  /*0940*/  DFMA R20, R14.reuse, R30, R26 ;  /* 0x0000001e0e14722b */ /* 0x040fe4000000001a */
[----:B------:R-:W-:Y:S01]  /*0950*/  DFMA R14, R14, R28, R18 ;  /* 0x0000001c0e0e722b */ /* 0x000fe20000000012 */
[----:B------:R-:W1:Y:S01]  /*0960*/  LDS.64 R18, [UR7+-0x20] ;  /* 0xffffe007ff127984 */ /* 0x000e620008000a00 */
[----:B0-----:R-:W-:-:S02]  /*0970*/  DFMA R26, R16, R12, R22 ;  /* 0x0000000c101a722b */ /* 0x001fc40000000016 */
[C---:B------:R-:W-:Y:S02]  /*0980*/  DFMA R24, R16.reuse, R56, R24 ;  /* 0x000000381018722b */ /* 0x040fe40000000018 */
[C---:B------:R-:W-:Y:S02]  /*0990*/  DFMA R22, R16.reuse, R30, R58 ;  /* 0x0000001e1016722b */ /* 0x040fe4000000003a */
[----:B------:R-:W-:Y:S01]  /*09a0*/  DFMA R16, R16, R28, R20 ;  /* 0x0000001c1010722b */ /* 0x000fe20000000014 */
[----:B------:R-:W0:Y:S01]  /*09b0*/  LDS.64 R20, [UR7+-0x18] ;  /* 0xffffe807ff147984 */ /* 0x000e220008000a00 */
[C---:B-1----:R-:W-:Y:S02]  /*09c0*/  DFMA R58, R18.reuse, R12, R32 ;  /* 0x0000000c123a722b */ /* 0x042fe40000000020 */
[C---:B------:R-:W-:Y:S02]  /*09d0*/  DFMA R32, R18.reuse, R56, R26 ;  /* 0x000000381220722b */ /* 0x040fe4000000001a */
[----:B------:R-:W-:-:S02]  /*09e0*/  DFMA R24, R18, R30, R24 ;  /* 0x0000001e1218722b */ /* 0x000fc40000000018 */
[----:B------:R-:W-:Y:S01]  /*09f0*/  DFMA R18, R18, R28, R22 ;  /* 0x0000001c1212722b */ /* 0x000fe20000000016 */
[----:B------:R-:W1:Y:S01]  /*0a00*/  LDS.64 R22, [UR7+-0x10] ;  /* 0xfffff007ff167984 */ /* 0x000e620008000a00 */
[C---:B0-----:R-:W-:Y:S02]  /*0a10*/  DFMA R26, R20.reuse, R12, R34 ;  /* 0x0000000c141a722b */ /* 0x041fe40000000022 */
[C---:B------:R-:W-:Y:S02]  /*0a20*/  DFMA R58, R20.reuse, R56, R58 ;  /* 0x00000038143a722b */ /* 0x040fe4000000003a */
[C---:B------:R-:W-:Y:S01]  /*0a30*/  DFMA R34, R20.reuse, R30, R32 ;  /* 0x0000001e1422722b */ /* 0x040fe20000000020 */
[----:B------:R-:W0:Y:S01]  /*0a40*/  LDS.64 R32, [UR7+-0x8] ;  /* 0xfffff807ff207984 */ /* 0x000e220008000a00 */
[----:B------:R-:W-:Y:S02]  /*0a50*/  DFMA R20, R20, R28, R24 ;  /* 0x0000001c1414722b */ /* 0x000fe40000000018 */
[----:B-1----:R-:W-:-:S02]  /*0a60*/  DFMA R24, R22, R12, R38 ;  /* 0x0000000c1618722b */ /* 0x002fc40000000026 */
[C---:B------:R-:W-:Y:S02]  /*0a70*/  DFMA R26, R22.reuse, R56, R26 ;  /* 0x00000038161a722b */ /* 0x040fe4000000001a */
[C---:B------:R-:W-:Y:S02]  /*0a80*/  DFMA R38, R22.reuse, R30, R58 ;  /* 0x0000001e1626722b */ /* 0x040fe4000000003a */
[----:B------:R-:W-:Y:S01]  /*0a90*/  DFMA R22, R22, R28, R34 ;  /* 0x0000001c1616722b */ /* 0x000fe20000000022 */
[----:B------:R-:W1:Y:S01]  /*0aa0*/  LDS.64 R34, [UR7] ;  /* 0x00000007ff227984 */ /* 0x000e620008000a00 */
[C---:B0-----:R-:W-:Y:S02]  /*0ab0*/  DFMA R40, R32.reuse, R12, R40 ;  /* 0x0000000c2028722b */ /* 0x041fe40000000028 */
[C---:B------:R-:W-:Y:S02]  /*0ac0*/  DFMA R24, R32.reuse, R56, R24 ;  /* 0x000000382018722b */ /* 0x040fe40000000018 */
[----:B------:R-:W-:-:S02]  /*0ad0*/  DFMA R26, R32, R30, R26 ;  /* 0x0000001e201a722b */ /* 0x000fc4000000001a */
[----:B------:R-:W-:Y:S01]  /*0ae0*/  DFMA R32, R32, R28, R38 ;  /* 0x0000001c2020722b */ /* 0x000fe20000000026 */
[----:B------:R-:W0:Y:S01]  /*0af0*/  LDS.64 R38, [UR7+0x8] ;  /* 0x00000807ff267984 */ /* 0x000e220008000a00 */
[C---:B-1----:R-:W-:Y:S02]  /*0b00*/  DFMA R58, R34.reuse, R12, R42 ;  /* 0x0000000c223a722b */ /* 0x042fe4000000002a */
[C---:B------:R-:W-:Y:S01]  /*0b10*/  DFMA R42, R34.reuse, R56, R40 ;  /* 0x00000038222a722b */ /* 0x040fe20000000028 */
[----:B------:R-:W1:Y:S01]  /*0b20*/  LDS.64 R40, [UR7+0x10] ;  /* 0x00001007ff287984 */ /* 0x000e620008000a00 */
[C---:B------:R-:W-:Y:S02]  /*0b30*/  DFMA R24, R34.reuse, R30, R24 ;  /* 0x0000001e2218722b */ /* 0x040fe40000000018 */
[----:B------:R-:W-:Y:S02]  /*0b40*/  DFMA R34, R34, R28, R26 ;  /* 0x0000001c2222722b */ /* 0x000fe4000000001a */
[----:B0-----:R-:W-:-:S02]  /*0b50*/  DFMA R26, R38, R12, R44 ;  /* 0x0000000c261a722b */ /* 0x001fc4000000002c */
[C---:B------:R-:W-:Y:S02]  /*0b60*/  DFMA R58, R38.reuse, R56, R58 ;  /* 0x00000038263a722b */ /* 0x040fe4000000003a */
[C---:B------:R-:W-:Y:S01]  /*0b70*/  DFMA R44, R38.reuse, R30, R42 ;  /* 0x0000001e262c722b */ /* 0x040fe2000000002a */
[----:B------:R-:W0:Y:S01]  /*0b80*/  LDS.64 R42, [UR7+0x18] ;  /* 0x00001807ff2a7984 */ /* 0x000e220008000a00 */
[----:B------:R-:W-:Y:S02]  /*0b90*/  DFMA R38, R38, R28, R24 ;  /* 0x0000001c2626722b */ /* 0x000fe40000000018 */
[C---:B-1----:R-:W-:Y:S02]  /*0ba0*/  DFMA R24, R40.reuse, R12, R46 ;  /* 0x0000000c2818722b */ /* 0x042fe4000000002e */
[C---:B------:R-:W-:Y:S02]  /*0bb0*/  DFMA R26, R40.reuse, R56, R26 ;  /* 0x00000038281a722b */ /* 0x040fe4000000001a */
[----:B------:R-:W-:-:S02]  /*0bc0*/  DFMA R46, R40, R30, R58 ;  /* 0x0000001e282e722b */ /* 0x000fc4000000003a */
[----:B------:R-:W-:Y:S01]  /*0bd0*/  DFMA R40, R40, R28, R44 ;  /* 0x0000001c2828722b */ /* 0x000fe2000000002c */
[----:B------:R-:W-:Y:S04]  /*0be0*/  LDS.64 R58, [UR7+0x30] ;  /* 0x00003007ff3a7984 */ /* 0x000fe80008000a00 */
[----:B------:R-:W1:Y:S01]  /*0bf0*/  LDS.64 R44, [UR7+0x20] ;  /* 0x00002007ff2c7984 */ /* 0x000e620008000a00 */
[C---:B0-----:R-:W-:Y:S02]  /*0c00*/  DFMA R48, R42.reuse, R12, R48 ;  /* 0x0000000c2a30722b */ /* 0x041fe40000000030 */
[C---:B------:R-:W-:Y:S02]  /*0c10*/  DFMA R24, R42.reuse, R56, R24 ;  /* 0x000000382a18722b */ /* 0x040fe40000000018 */
[----:B------:R-:W-:-:S02]  /*0c20*/  DFMA R26, R42, R30, R26 ;  /* 0x0000001e2a1a722b */ /* 0x000fc4000000001a */
[----:B------:R-:W-:Y:S01]  /*0c30*/  DFMA R42, R42, R28, R46 ;  /* 0x0000001c2a2a722b */ /* 0x000fe2000000002e */
[----:B------:R-:W0:Y:S01]  /*0c40*/  LDS.64 R46, [UR7+0x28] ;  /* 0x00002807ff2e7984 */ /* 0x000e220008000a00 */
[C---:B-1----:R-:W-:Y:S02]  /*0c50*/  DFMA R50, R44.reuse, R12, R50 ;  /* 0x0000000c2c32722b */ /* 0x042fe40000000032 */
[C---:B------:R-:W-:Y:S02]  /*0c60*/  DFMA R48, R44.reuse, R56, R48 ;  /* 0x000000382c30722b */ /* 0x040fe40000000030 */
[C---:B------:R-:W-:Y:S02]  /*0c70*/  DFMA R24, R44.reuse, R30, R24 ;  /* 0x0000001e2c18722b */ /* 0x040fe40000000018 */
[----:B------:R-:W-:Y:S01]  /*0c80*/  DFMA R44, R44, R28, R26 ;  /* 0x0000001c2c2c722b */ /* 0x000fe2000000001a */
[----:B------:R-:W1:Y:S02]  /*0c90*/  LDC R26, c[0x0][0x388] ;  /* 0x0000e200ff1a7b82 */ /* 0x000e640000000800 */
[----:B-1----:R-:W-:Y:S01]  /*0ca0*/  ISETP.LE.AND P0, PT, R26, UR6, PT ;  /* 0x000000061a007c0c */ /* 0x002fe2000bf03270 */
[----:B0-----:R-:W-:-:S02]  /*0cb0*/  DFMA R60, R46, R12, R52 ;  /* 0x0000000c2e3c722b */ /* 0x001fc40000000034 */
[C---:B------:R-:W-:Y:S02]  /*0cc0*/  DFMA R50, R46.reuse, R56, R50 ;  /* 0x000000382e32722b */ /* 0x040fe40000000032 */
[C---:B------:R-:W-:Y:S02]  /*0cd0*/  DFMA R48, R46.reuse, R30, R48 ;  /* 0x0000001e2e30722b */ /* 0x040fe40000000030 */
[----:B------:R-:W-:Y:S02]  /*0ce0*/  DFMA R46, R46, R28, R24 ;  /* 0x0000001c2e2e722b */ /* 0x000fe40000000018 */
[----:B------:R-:W-:-:S04]  /*0cf0*/  DFMA R52, R58, R12, R54 ;  /* 0x0000000c3a34722b */ /* 0x000fc80000000036 */
[----:B------:R-:W0:Y:S01]  /*0d00*/  @!P0 LDC R24, c[0x0][0x3a0] ;  /* 0x0000e800ff188b82 */ /* 0x000e220000000800 */
[C---:B------:R-:W-:Y:S01]  /*0d10*/  DFMA R50, R58.reuse, R30, R50 ;  /* 0x0000001e3a32722b */ /* 0x040fe20000000032 */
[----:B------:R-:W-:Y:S01]  /*0d20*/  UIADD3 UR5, UPT, UPT, UR5, UR9, URZ ;  /* 0x0000000905057290 */ /* 0x000fe2000fffe0ff */
[----:B------:R-:W-:Y:S01]  /*0d30*/  DFMA R48, R58, R28, R48 ;  /* 0x0000001c3a30722b */ /* 0x000fe20000000030 */
[----:B------:R-:W5:Y:S01]  /*0d40*/  @!P0 LDG.E.64 R12, desc[UR10][R4.64] ;  /* 0x0000000a040c8981 */ /* 0x000f62000c1e1b00 */
[----:B0-----:R-:W-:-:S05]  /*0d50*/  @!P0 IMAD.WIDE R26, R24, 0x8, R4 ;  /* 0x00000008181a8825 */ /* 0x001fca00078e0204 */
[----:B------:R0:W2:Y:S02]  /*0d60*/  @!P0 LDG.E.64 R10, desc[UR10][R26.64] ;  /* 0x0000000a1a0a8981 */ /* 0x0000a4000c1e1b00 */
[----:B0-----:R-:W-:-:S05]  /*0d70*/  @!P0 IMAD.WIDE R26, R24, 0x8, R26 ;  /* 0x00000008181a8825 */ /* 0x001fca00078e021a */
[----:B------:R0:W3:Y:S02]  /*0d80*/  @!P0 LDG.E.64 R8, desc[UR10][R26.64] ;  /* 0x0000000a1a088981 */ /* 0x0000e4000c1e1b00 */
[----:B0-----:R-:W-:-:S05]  /*0d90*/  @!P0 IMAD.WIDE R26, R24, 0x8, R26 ;  /* 0x00000008181a8825 */ /* 0x001fca00078e021a */
[----:B------:R-:W4:Y:S01]  /*0da0*/  @!P0 LDG.E.64 R6, desc[UR10][R26.64] ;  /* 0x0000000a1a068981 */ /* 0x000f22000c1e1b00 */
[----:B------:R-:W-:-:S03]  /*0db0*/  DFMA R54, R58, R56, R60 ;  /* 0x000000383a36722b */ /* 0x000fc6000000003c */
[----:B------:R-:W0:Y:S02]  /*0dc0*/  LDS.64 R58, [UR7+0x38] ;  /* 0x00003807ff3a7984 */ /* 0x000e240008000a00 */
[C---:B0-----:R-:W-:Y:S02]  /*0dd0*/  DFMA R56, R58.reuse, R56, R52 ;  /* 0x000000383a38722b */ /* 0x041fe40000000034 */
[----:B------:R-:W0:Y:S01]  /*0de0*/  LDS.64 R52, [UR7+0x40] ;  /* 0x00004007ff347984 */ /* 0x000e220008000a00 */
[----:B------:R-:W-:Y:S01]  /*0df0*/  DFMA R54, R58, R30, R54 ;  /* 0x0000001e3a36722b */ /* 0x000fe20000000036 */
[----:B------:R-:W-:-:S04]  /*0e00*/  UISETP.GE.AND UP0, UPT, UR5, UR4, UPT ;  /* 0x000000040500728c */ /* 0x000fc8000bf06270 */
[C---:B0-----:R-:W-:Y:S02]  /*0e10*/  DFMA R30, R52.reuse, R30, R56 ;  /* 0x0000001e341e722b */ /* 0x041fe40000000038 */
[----:B------:R-:W0:Y:S01]  /*0e20*/  LDS.64 R56, [UR7+0x48] ;  /* 0x00004807ff387984 */ /* 0x000e220008000a00 */
[-C--:B------:R-:W-:Y:S01]  /*0e30*/  DFMA R52, R52, R28.reuse, R54 ;  /* 0x0000001c3434722b */ /* 0x080fe20000000036 */
[----:B------:R-:W-:Y:S01]  /*0e40*/  @!P0 IMAD.WIDE R4, R24, 0x8, R26 ;  /* 0x0000000818048825 */ /* 0x000fe200078e021a */
[-C--:B------:R-:W-:Y:S01]  /*0e50*/  DFMA R50, R58, R28.reuse, R50 ;  /* 0x0000001c3a32722b */ /* 0x080fe20000000032 */
[----:B------:R-:W-:Y:S02]  /*0e60*/  ULEA UR7, UR9, UR7, 0x3 ;  /* 0x0000000709077291 */ /* 0x000fe4000f8e18ff */
[----:B------:R-:W-:Y:S01]  /*0e70*/  UIADD3 UR6, UPT, UPT, UR6, UR9, URZ ;  /* 0x0000000906067290 */ /* 0x000fe2000fffe0ff */
[----:B0-----:R-:W-:Y:S01]  /*0e80*/  DFMA R54, R56, R28, R30 ;  /* 0x0000001c3836722b */ /* 0x001fe2000000001e */
[----:B--2---:R-:W-:-:S02]  /*0e90*/  MOV R56, R10 ;  /* 0x0000000a00387202 */ /* 0x004fc40000000f00 */
[----:B------:R-:W-:Y:S02]  /*0ea0*/  MOV R57, R11 ;  /* 0x0000000b00397202 */ /* 0x000fe40000000f00 */
[----:B---3--:R-:W-:Y:S02]  /*0eb0*/  MOV R30, R8 ;  /* 0x00000008001e7202 */ /* 0x008fe40000000f00 */
[----:B------:R-:W-:Y:S02]  /*0ec0*/  MOV R31, R9 ;  /* 0x00000009001f7202 */ /* 0x000fe40000000f00 */
[----:B----4-:R-:W-:Y:S02]  /*0ed0*/  MOV R28, R6 ;  /* 0x00000006001c7202 */ /* 0x010fe40000000f00 */
[----:B------:R-:W-:Y:S01]  /*0ee0*/  MOV R29, R7 ;  /* 0x00000007001d7202 */ /* 0x000fe20000000f00 */
[----:B------:R-:W-:Y:S06]  /*0ef0*/  BRA.U !UP0, `(.L_x_3) ;  /* 0xfffffff9085c7547 */ /* 0x000fec000b83ffff */
.L_x_2:
[----:B------:R-:W1:Y:S01]  /*0f00*/  LDCU UR5, c[0x0][0x388] ;  /* 0x00007100ff0577ac */ /* 0x000e620008000800 */
[----:B0-----:R-:W0:Y:S01]  /*0f10*/  LDC R25, c[0x0][0x38c] ;  /* 0x0000e300ff197b82 */ /* 0x001e220000000800 */
[----:B-1----:R-:W-:Y:S01]  /*0f20*/  UISETP.GE.AND UP0, UPT, UR4, UR5, UPT ;  /* 0x000000050400728c */ /* 0x002fe2000bf06270 */
[----:B0-----:R-:W-:-:S08]  /*0f30*/  IMAD.WIDE R2, R25, 0x8, R2 ;  /* 0x0000000819027825 */ /* 0x001fd000078e0202 */
[----:B------:R-:W-:Y:S05]  /*0f40*/  BRA.U !UP0, `(.L_x_4) ;  /* 0xfffffff5081c7547 */ /* 0x000fea000b83ffff */
.L_x_1:
[----:B------:R-:W0:Y:S01]  /*0f50*/  S2R R0, SR_TID.X ;  /* 0x0000000000007919 */ /* 0x000e220000002100 */
[----:B------:R-:W0:Y:S08]  /*0f60*/  S2UR UR4, SR_CTAID.X ;  /* 0x00000000000479c3 */ /* 0x000e300000002500 */
[----:B------:R-:W0:Y:S08]  /*0f70*/  LDC R3, c[0x0][0x360] ;  /* 0x0000d800ff037b82 */ /* 0x000e300000000800 */
[----:B------:R-:W1:Y:S08]  /*0f80*/  LDC.64 R58, c[0x0][0x3b8] ;  /* 0x0000ee00ff3a7b82 */ /* 0x000e700000000a00 */
[----:B------:R-:W2:Y:S01]  /*0f90*/  LDC R31, c[0x0][0x3c0] ;  /* 0x0000f000ff1f7b82 */ /* 0x000ea20000000800 */
[----:B0-----:R-:W-:-:S04]  /*0fa0*/  IMAD R3, R3, UR4, R0 ;  /* 0x0000000403037c24 */ /* 0x001fc8000f8e0200 */
[----:B-1----:R-:W-:-:S05]  /*0fb0*/  IMAD.WIDE R58, R3, 0x8, R58 ;  /* 0x00000008033a7825 */ /* 0x002fca00078e023a */
[----:B------:R0:W-:Y:S01]  /*0fc0*/  STG.E.64 desc[UR10][R58.64], R14 ;  /* 0x0000000e3a007986 */ /* 0x0001e2000c101b0a */
[----:B--2---:R-:W-:-:S05]  /*0fd0*/  IMAD.WIDE R60, R31, 0x8, R58 ;  /* 0x000000081f3c7825 */ /* 0x004fca00078e023a */
[----:B------:R-:W-:Y:S01]  /*0fe0*/  STG.E.64 desc[UR10][R60.64], R16 ;  /* 0x000000103c007986 */ /* 0x000fe2000c101b0a */
[----:B------:R-:W-:-:S05]  /*0ff0*/  IMAD.WIDE R28, R31, 0x8, R60 ;  /* 0x000000081f1c7825 */ /* 0x000fca00078e023c */
[----:B------:R-:W-:Y:S01]  /*1000*/  STG.E.64 desc[UR10][R28.64], R18 ;  /* 0x000000121c007986 */ /* 0x000fe2000c101b0a */
[----:B------:R-:W-:-:S05]  /*1010*/  IMAD.WIDE R26, R31, 0x8, R28 ;  /* 0x000000081f1a7825 */ /* 0x000fca00078e021c */
[----:B------:R-:W-:Y:S01]  /*1020*/  STG.E.64 desc[UR10][R26.64], R20 ;  /* 0x000000141a007986 */ /* 0x000fe2000c101b0a */
[----:B------:R-:W-:-:S05]  /*1030*/  IMAD.WIDE R24, R31, 0x8, R26 ;  /* 0x000000081f187825 */ /* 0x000fca00078e021a */
[----:B------:R-:W-:Y:S01]  /*1040*/  STG.E.64 desc[UR10][R24.64], R22 ;  /* 0x0000001618007986 */ /* 0x000fe2000c101b0a */
[----:B-----5:R-:W-:-:S05]  /*1050*/  IMAD.WIDE R12, R31, 0x8, R24 ;  /* 0x000000081f0c7825 */ /* 0x020fca00078e0218 */
[----:B------:R1:W-:Y:S01]  /*1060*/  STG.E.64 desc[UR10][R12.64], R32 ;  /* 0x000000200c007986 */ /* 0x0003e2000c101b0a */
[----:B------:R-:W-:-:S05]  /*1070*/  IMAD.WIDE R2, R31, 0x8, R12 ;  /* 0x000000081f027825 */ /* 0x000fca00078e020c */
[----:B------:R-:W-:Y:S01]  /*1080*/  STG.E.64 desc[UR10][R2.64], R34 ;  /* 0x0000002202007986 */ /* 0x000fe2000c101b0a */
        /* <DEDUP_REMOVED lines=12> */
[----:B0-----:R-:W-:-:S05]  /*1150*/  IMAD.WIDE R14, R31, 0x8, R36 ;  /* 0x000000081f0e7825 */ /* 0x001fca00078e0224 */
[----:B------:R-:W-:Y:S01]  /*1160*/  STG.E.64 desc[UR10][R14.64], R50 ;  /* 0x000000320e007986 */ /* 0x000fe2000c101b0a */
[----:B-1----:R-:W-:-:S05]  /*1170*/  IMAD.WIDE R12, R31, 0x8, R14 ;  /* 0x000000081f0c7825 */ /* 0x002fca00078e020e */
[----:B------:R-:W-:Y:S01]  /*1180*/  STG.E.64 desc[UR10][R12.64], R52 ;  /* 0x000000340c007986 */ /* 0x000fe2000c101b0a */
[----:B------:R-:W-:-:S05]  /*1190*/  IMAD.WIDE R16, R31, 0x8, R12 ;  /* 0x000000081f107825 */ /* 0x000fca00078e020c */
[----:B------:R-:W-:Y:S01]  /*11a0*/  STG.E.64 desc[UR10][R16.64], R54 ;  /* 0x0000003610007986 */ /* 0x000fe2000c101b0a */
[----:B------:R-:W-:Y:S05]  /*11b0*/  EXIT ;  /* 0x000000000000794d */ /* 0x000fea0003800000 */
.L_x_5:
        /* <DEDUP_REMOVED lines=12> */
.L_x_67:


//--------------------- .text._Z30dgemm_kernel_prefetch_s2r_4_16iiiiiPdiS_iS_i --------------------------
	.section	.text._Z30dgemm_kernel_prefetch_s2r_4_16iiiiiPdiS_iS_i,"ax",@progbits
	.align	128
        .global         _Z30dgemm_kernel_prefetch_s2r_4_16iiiiiPdiS_iS_i
        .type           _Z30dgemm_kernel_prefetch_s2r_4_16iiiiiPdiS_iS_i,@function
        .size           _Z30dgemm_kernel_prefetch_s2r_4_16iiiiiPdiS_iS_i,(.L_x_68 - _Z30dgemm_kernel_prefetch_s2r_4_16iiiiiPdiS_iS_i)
        .other          _Z30dgemm_kernel_prefetch_s2r_4_16iiiiiPdiS_iS_i,@"STO_CUDA_ENTRY STV_DEFAULT"
_Z30dgemm_kernel_prefetch_s2r_4_16iiiiiPdiS_iS_i:
.text._Z30dgemm_kernel_prefetch_s2r_4_16iiiiiPdiS_iS_i:
[----:B------:R-:W-:Y:S01]  /*0000*/  LDC R1, c[0x0][0x37c] ;  /* 0x0000df00ff017b82 */ /* 0x000fe20000000800 */
[----:B------:R-:W0:Y:S01]  /*0010*/  S2R R0, SR_TID.X ;  /* 0x0000000000007919 */ /* 0x000e220000002100 */
[----:B------:R-:W1:Y:S06]  /*0020*/  LDCU UR6, c[0x0][0x390] ;  /* 0x00007200ff0677ac */ /* 0x000e6c0008000800 */
[----:B------:R-:W0:Y:S01]  /*0030*/  S2UR UR4, SR_CTAID.X ;  /* 0x00000000000479c3 */ /* 0x000e220000002500 */
[----:B------:R-:W-:Y:S02]  /*0040*/  CS2R R8, SRZ ;  /* 0x0000000000087805 */ /* 0x000fe4000001ff00 */
[----:B------:R-:W-:Y:S01]  /*0050*/  CS2R R10, SRZ ;  /* 0x00000000000a7805 */ /* 0x000fe2000001ff00 */
[----:B------:R-:W2:Y:S01]  /*0060*/  LDCU UR5, c[0x0][0x388] ;  /* 0x00007100ff0577ac */ /* 0x000ea20008000800 */
[----:B------:R-:W3:Y:S03]  /*0070*/  LDCU.64 UR10, c[0x0][0x358] ;  /* 0x00006b00ff0a77ac */ /* 0x000ee60008000a00 */
[----:B------:R-:W0:Y:S08]  /*0080*/  LDC R3, c[0x0][0x360] ;  /* 0x0000d800ff037b82 */ /* 0x000e300000000800 */
[----:B------:R-:W4:Y:S01]  /*0090*/  LDC.64 R14, c[0x0][0x398] ;  /* 0x0000e600ff0e7b82 */ /* 0x000f220000000a00 */
[----:B-1----:R-:W-:-:S02]  /*00a0*/  UISETP.GE.AND UP1, UPT, UR6, 0x1, UPT ;  /* 0x000000010600788c */ /* 0x002fc4000bf26270 */
[----:B--2---:R-:W-:Y:S01]  /*00b0*/  UISETP.GE.AND UP0, UPT, UR5, 0x1, UPT ;  /* 0x000000010500788c */ /* 0x004fe2000bf06270 */
[----:B0-----:R-:W-:-:S04]  /*00c0*/  IMAD R2, R3, UR4, R0 ;  /* 0x0000000403027c24 */ /* 0x001fc8000f8e0200 */
[----:B----4-:R-:W-:Y:S02]  /*00d0*/  IMAD.WIDE R14, R2, 0x8, R14 ;  /* 0x00000008020e7825 */ /* 0x010fe400078e020e */
[----:B---3--:R-:W-:Y:S05]  /*00e0*/  BRA.U !UP1, `(.L_x_6) ;  /* 0x00000001093c7547 */ /* 0x008fea000b800000 */
[----:B------:R-:W0:Y:S01]  /*00f0*/  S2UR UR5, SR_CgaCtaId ;  /* 0x00000000000579c3 */ /* 0x000e220000008800 */
[----:B------:R-:W-:-:S07]  /*0100*/  UMOV UR4, 0x400 ;  /* 0x0000040000047882 */ /* 0x000fce0000000000 */
[----:B------:R-:W1:Y:S08]  /*0110*/  LDC R7, c[0x0][0x38c] ;  /* 0x0000e300ff077b82 */ /* 0x000e700000000800 */
[----:B------:R-:W2:Y:S01]  /*0120*/  LDC R6, c[0x0][0x3a0] ;  /* 0x0000e800ff067b82 */ /* 0x000ea20000000800 */
[----:B0-----:R-:W-:-:S03]  /*0130*/  ULEA UR5, UR5, UR4, 0x18 ;  /* 0x0000000405057291 */ /* 0x001fc6000f8ec0ff */
[----:B------:R-:W-:-:S09]  /*0140*/  UMOV UR4, URZ ;  /* 0x000000ff00047c82 */ /* 0x000fd20008000000 */
.L_x_7:
[----:B0-2---:R-:W-:-:S04]  /*0150*/  IMAD R5, R6, UR4, RZ ;  /* 0x0000000406057c24 */ /* 0x005fc8000f8e02ff */
[----:B------:R-:W-:-:S06]  /*0160*/  IMAD.WIDE R4, R5, 0x8, R14 ;  /* 0x0000000805047825 */ /* 0x000fcc00078e020e */
[----:B------:R-:W2:Y:S01]  /*0170*/  LDG.E.64 R4, desc[UR10][R4.64] ;  /* 0x0000000a04047981 */ /* 0x000ea2000c1e1b00 */
[----:B-1----:R-:W-:Y:S01]  /*0180*/  IMAD R3, R7, UR4, R0 ;  /* 0x0000000407037c24 */ /* 0x002fe2000f8e0200 */
[----:B------:R-:W-:-:S04]  /*0190*/  UIADD3 UR4, UPT, UPT, UR4, 0x1, URZ ;  /* 0x0000000104047890 */ /* 0x000fc8000fffe0ff */
[----:B------:R-:W-:Y:S01]  /*01a0*/  LEA R3, R3, UR5, 0x3 ;  /* 0x0000000503037c11 */ /* 0x000fe2000f8e18ff */
[----:B------:R-:W-:-:S04]  /*01b0*/  UISETP.NE.AND UP1, UPT, UR4, UR6, UPT ;  /* 0x000000060400728c */ /* 0x000fc8000bf25270 */
[----:B--2---:R0:W-:Y:S05]  /*01c0*/  STS.64 [R3], R4 ;  /* 0x0000000403007388 */ /* 0x0041ea0000000a00 */
[----:B------:R-:W-:Y:S05]  /*01d0*/  BRA.U UP1, `(.L_x_7) ;  /* 0xfffffffd01dc7547 */ /* 0x000fea000b83ffff */
.L_x_6:
[----:B------:R-:W-:Y:S02]  /*01e0*/  CS2R R28, SRZ ;  /* 0x00000000001c7805 */ /* 0x000fe4000001ff00 */
[----:B------:R-:W-:Y:S01]  /*01f0*/  CS2R R26, SRZ ;  /* 0x00000000001a7805 */ /* 0x000fe2000001ff00 */
[----:B------:R-:W-:Y:S06]  /*0200*/  BRA.U !UP0, `(.L_x_8) ;  /* 0x0000000508d47547 */ /* 0x000fec000b800000 */
[----:B0-----:R-:W0:Y:S01]  /*0210*/  S2R R4, SR_CgaCtaId ;  /* 0x0000000000047919 */ /* 0x001e220000008800 */
[----:B------:R-:W1:Y:S01]  /*0220*/  LDC R34, c[0x0][0x38c] ;  /* 0x0000e300ff227b82 */ /* 0x000e620000000800 */
[----:B------:R-:W-:Y:S01]  /*0230*/  MOV R3, 0x400 ;  /* 0x0000040000037802 */ /* 0x000fe20000000f00 */
[----:B------:R-:W2:Y:S01]  /*0240*/  LDCU.64 UR4, c[0x0][0x3a8] ;  /* 0x00007500ff0477ac */ /* 0x000ea20008000a00 */
[----:B------:R-:W-:Y:S02]  /*0250*/  CS2R R26, SRZ ;  /* 0x00000000001a7805 */ /* 0x000fe4000001ff00 */
[----:B------:R-:W-:Y:S02]  /*0260*/  CS2R R28, SRZ ;  /* 0x00000000001c7805 */ /* 0x000fe4000001ff00 */
[----:B------:R-:W-:Y:S02]  /*0270*/  CS2R R10, SRZ ;  /* 0x00000000000a7805 */ /* 0x000fe4000001ff00 */
[----:B------:R-:W-:Y:S01]  /*0280*/  CS2R R8, SRZ ;  /* 0x0000000000087805 */ /* 0x000fe2000001ff00 */
[----:B------:R-:W3:Y:S01]  /*0290*/  LDC R32, c[0x0][0x3a0] ;  /* 0x0000e800ff207b82 */ /* 0x000ee20000000800 */
[----:B--2---:R-:W-:-:S02]  /*02a0*/  MOV R13, UR5 ;  /* 0x00000005000d7c02 */ /* 0x004fc40008000f00 */
[----:B------:R-:W-:Y:S01]  /*02b0*/  MOV R12, UR4 ;  /* 0x00000004000c7c02 */ /* 0x000fe20008000f00 */
[----:B------:R-:W-:Y:S01]  /*02c0*/  UMOV UR4, URZ ;  /* 0x000000ff00047c82 */ /* 0x000fe20008000000 */
[----:B-1----:R-:W-:Y:S01]  /*02d0*/  IMAD R6, R34, UR6, RZ ;  /* 0x0000000622067c24 */ /* 0x002fe2000f8e02ff */
[----:B0-----:R-:W-:Y:S01]  /*02e0*/  LEA R3, R4, R3, 0x18 ;  /* 0x0000000304037211 */ /* 0x001fe200078ec0ff */
[----:B---3--:R-:W-:-:S03]  /*02f0*/  IMAD R32, R32, UR6, RZ ;  /* 0x0000000620207c24 */ /* 0x008fc6000f8e02ff */
[-C--:B------:R-:W-:Y:S01]  /*0300*/  LEA R5, R0, R3.reuse, 0x3 ;  /* 0x0000000300057211 */ /* 0x080fe200078e18ff */
[----:B------:R-:W-:Y:S01]  /*0310*/  IMAD.WIDE R14, R32, 0x8, R14 ;  /* 0x00000008200e7825 */ /* 0x000fe200078e020e */
[----:B------:R-:W-:Y:S02]  /*0320*/  LEA R6, R6, R3, 0x3 ;  /* 0x0000000306067211 */ /* 0x000fe400078e18ff */
[----:B------:R-:W-:-:S04]  /*0330*/  LEA R7, R34, R5, 0x3 ;  /* 0x0000000522077211 */ /* 0x000fc800078e18ff */
[----:B------:R-:W-:-:S04]  /*0340*/  LEA R33, R34, R7, 0x3 ;  /* 0x0000000722217211 */ /* 0x000fc800078e18ff */
[----:B------:R-:W-:-:S07]  /*0350*/  LEA R34, R34, R33, 0x3 ;  /* 0x0000002122227211 */ /* 0x000fce00078e18ff */
.L_x_16:
[----:B------:R-:W0:Y:S01]  /*0360*/  LDC R4, c[0x0][0x3b0] ;  /* 0x0000ec00ff047b82 */ /* 0x000e220000000800 */
[----:B------:R-:W-:-:S07]  /*0370*/  IMAD.WIDE.U32 R36, R0, 0x8, R12 ;  /* 0x0000000800247825 */ /* 0x000fce00078e000c */
[----:B------:R-:W-:Y:S01]  /*0380*/  BAR.SYNC.DEFER_BLOCKING 0x0 ;  /* 0x0000000000007b1d */ /* 0x000fe20000010000 */
[----:B------:R-:W-:-:S05]  /*0390*/  LEA R3, R0, R6, 0x5 ;  /* 0x0000000600037211 */ /* 0x000fca00078e28ff */
[----:B-1----:R-:W1:Y:S01]  /*03a0*/  LDCU UR6, c[0x0][0x38c] ;  /* 0x00007180ff0677ac */ /* 0x002e620008000800 */
[----:B--2---:R-:W2:Y:S01]  /*03b0*/  LDCU UR7, c[0x0][0x388] ;  /* 0x00007100ff0777ac */ /* 0x004ea20008000800 */
[----:B0-----:R-:W-:Y:S01]  /*03c0*/  SHF.L.U32 R25, R4, 0x1, RZ ;  /* 0x0000000104197819 */ /* 0x001fe200000006ff */
[----:B------:R-:W3:Y:S04]  /*03d0*/  LDG.E.64 R30, desc[UR10][R36.64] ;  /* 0x0000000a241e7981 */ /* 0x000ee8000c1e1b00 */
[----:B------:R-:W-:-:S06]  /*03e0*/  IMAD.WIDE R24, R25, 0x8, R36 ;  /* 0x0000000819187825 */ /* 0x000fcc00078e0224 */
[----:B------:R-:W4:Y:S01]  /*03f0*/  LDG.E.64 R24, desc[UR10][R24.64] ;  /* 0x0000000a18187981 */ /* 0x000f22000c1e1b00 */
[----:B------:R-:W-:-:S03]  /*0400*/  IMAD R35, R4, 0x3, RZ ;  /* 0x0000000304237824 */ /* 0x000fc600078e02ff */
[----:B---3--:R0:W-:Y:S04]  /*0410*/  STS.64 [R3], R30 ;  /* 0x0000001e03007388 */ /* 0x0081e80000000a00 */
[----:B----4-:R3:W-:Y:S01]  /*0420*/  STS.64 [R3+0x10], R24 ;  /* 0x0000101803007388 */ /* 0x0107e20000000a00 */
[----:B0-----:R-:W-:-:S06]  /*0430*/  IMAD.WIDE R30, R35, 0x8, R36 ;  /* 0x00000008231e7825 */ /* 0x001fcc00078e0224 */
[----:B------:R-:W4:Y:S01]  /*0440*/  LDG.E.64 R30, desc[UR10][R30.64] ;  /* 0x0000000a1e1e7981 */ /* 0x000f22000c1e1b00 */
[----:B---3--:R-:W-:-:S06]  /*0450*/  IMAD.WIDE R24, R4, 0x8, R36 ;  /* 0x0000000804187825 */ /* 0x008fcc00078e0224 */
[----:B------:R-:W3:Y:S01]  /*0460*/  LDG.E.64 R24, desc[UR10][R24.64] ;  /* 0x0000000a18187981 */ /* 0x000ee2000c1e1b00 */
[----:B-1----:R-:W-:Y:S01]  /*0470*/  UISETP.GE.AND UP1, UPT, UR6, 0x1, UPT ;  /* 0x000000010600788c */ /* 0x002fe2000bf26270 */
[----:B------:R-:W-:Y:S01]  /*0480*/  UMOV UR5, UR4 ;  /* 0x0000000400057c82 */ /* 0x000fe20008000000 */
[----:B------:R-:W-:-:S04]  /*0490*/  UIADD3 UR4, UPT, UPT, UR4, UR6, URZ ;  /* 0x0000000604047290 */ /* 0x000fc8000fffe0ff */
[----:B--2---:R-:W-:Y:S01]  /*04a0*/  UISETP.GE.AND UP0, UPT, UR4, UR7, UPT ;  /* 0x000000070400728c */ /* 0x004fe2000bf06270 */
[----:B----4-:R0:W-:Y:S04]  /*04b0*/  STS.64 [R3+0x18], R30 ;  /* 0x0000181e03007388 */ /* 0x0101e80000000a00 */
[----:B---3--:R0:W-:Y:S01]  /*04c0*/  STS.64 [R3+0x8], R24 ;  /* 0x0000081803007388 */ /* 0x0081e20000000a00 */
[----:B------:R-:W-:Y:S06]  /*04d0*/  BAR.SYNC.DEFER_BLOCKING 0x0 ;  /* 0x0000000000007b1d */ /* 0x000fec0000010000 */
[----:B------:R-:W-:Y:S05]  /*04e0*/  BRA.U !UP1, `(.L_x_9) ;  /* 0x0000000509107547 */ /* 0x000fea000b800000 */
[----:B------:R-:W1:Y:S02]  /*04f0*/  LDCU UR6, c[0x0][0x390] ;  /* 0x00007200ff0677ac */ /* 0x000e640008000800 */
[----:B-1----:R-:W-:-:S09]  /*0500*/  UISETP.GT.AND UP1, UPT, UR6, URZ, UPT ;  /* 0x000000ff0600728c */ /* 0x002fd2000bf24270 */
[----:B------:R-:W-:Y:S05]  /*0510*/  BRA.U UP1, `(.L_x_10) ;  /* 0x00000001015c7547 */ /* 0x000fea000b800000 */
[----:B------:R-:W1:Y:S01]  /*0520*/  LDCU UR7, c[0x0][0x390] ;  /* 0x00007200ff0777ac */ /* 0x000e620008000800 */
[----:B------:R-:W-:-:S12]  /*0530*/  UIADD3 UR6, UPT, UPT, UR5, UR6, URZ ;  /* 0x0000000605067290 */ /* 0x000fd8000fffe0ff */
.L_x_12:
[----:B0-----:R-:W0:Y:S02]  /*0540*/  LDC R3, c[0x0][0x388] ;  /* 0x0000e200ff037b82 */ /* 0x001e240000000800 */
[----:B0-----:R-:W-:-:S13]  /*0550*/  ISETP.LE.AND P0, PT, R3, UR6, PT ;  /* 0x0000000603007c0c */ /* 0x001fda000bf03270 */
[----:B--2---:R-:W-:Y:S05]  /*0560*/  @P0 BRA `(.L_x_11) ;  /* 0x0000000000200947 */ /* 0x004fea0003800000 */
[----:B------:R-:W0:Y:S01]  /*0570*/  LDC R23, c[0x0][0x3a0] ;  /* 0x0000e800ff177b82 */ /* 0x000e220000000800 */
[----:B------:R2:W5:Y:S01]  /*0580*/  LDG.E.64 R16, desc[UR10][R14.64] ;  /* 0x0000000a0e107981 */ /* 0x000562000c1e1b00 */
[----:B0-----:R-:W-:-:S04]  /*0590*/  IMAD.WIDE R18, R23, 0x8, R14 ;  /* 0x0000000817127825 */ /* 0x001fc800078e020e */
[C-C-:B------:R-:W-:Y:S02]  /*05a0*/  IMAD.WIDE R20, R23.reuse, 0x10, R14.reuse ;  /* 0x0000001017147825 */ /* 0x140fe400078e020e */
[----:B------:R-:W5:Y:S02]  /*05b0*/  LDG.E.64 R18, desc[UR10][R18.64] ;  /* 0x0000000a12127981 */ /* 0x000f64000c1e1b00 */
[----:B------:R-:W-:Y:S02]  /*05c0*/  IMAD.WIDE R22, R23, 0x18, R14 ;  /* 0x0000001817167825 */ /* 0x000fe400078e020e */
[----:B------:R-:W5:Y:S04]  /*05d0*/  LDG.E.64 R20, desc[UR10][R20.64] ;  /* 0x0000000a14147981 */ /* 0x000f68000c1e1b00 */
[----:B--2---:R-:W5:Y:S02]  /*05e0*/  LDG.E.64 R22, desc[UR10][R22.64] ;  /* 0x0000000a16167981 */ /* 0x004f64000c1e1b00 */
.L_x_11:
[----:B-----5:R2:W-:Y:S01]  /*05f0*/  @!P0 STS.64 [R5], R16 ;  /* 0x0000001005008388 */ /* 0x0205e20000000a00 */
[----:B-1----:R-:W-:Y:S01]  /*0600*/  UIADD3 UR5, UPT, UPT, UR5, UR7, URZ ;  /* 0x0000000705057290 */ /* 0x002fe2000fffe0ff */
[----:B------:R-:W-:Y:S01]  /*0610*/  IMAD.WIDE R14, R32, 0x8, R14 ;  /* 0x00000008200e7825 */ /* 0x000fe200078e020e */
[----:B------:R-:W-:Y:S01]  /*0620*/  UIADD3 UR6, UPT, UPT, UR6, UR7, URZ ;  /* 0x0000000706067290 */ /* 0x000fe2000fffe0ff */
[----:B------:R2:W-:Y:S01]  /*0630*/  @!P0 STS.64 [R7], R18 ;  /* 0x0000001207008388 */ /* 0x0005e20000000a00 */
[----:B------:R-:W-:-:S03]  /*0640*/  UISETP.GE.AND UP1, UPT, UR5, UR4, UPT ;  /* 0x000000040500728c */ /* 0x000fc6000bf26270 */
[----:B------:R2:W-:Y:S04]  /*0650*/  @!P0 STS.64 [R33], R20 ;  /* 0x0000001421008388 */ /* 0x0005e80000000a00 */
[----:B------:R2:W-:Y:S02]  /*0660*/  @!P0 STS.64 [R34], R22 ;  /* 0x0000001622008388 */ /* 0x0005e40000000a00 */
[----:B------:R-:W-:Y:S05]  /*0670*/  BRA.U !UP1, `(.L_x_12) ;  /* 0xfffffffd09b07547 */ /* 0x000fea000b83ffff */
[----:B------:R-:W-:Y:S05]  /*0680*/  BRA `(.L_x_9) ;  /* 0x0000000000a87947 */ /* 0x000fea0003800000 */
.L_x_10:
[----:B------:R-:W-:-:S05]  /*0690*/  UMOV UR6, UR5 ;  /* 0x0000000500067c82 */ /* 0x000fca0008000000 */
.L_x_15:
[----:B-1----:R-:W1:Y:S01]  /*06a0*/  LDCU UR9, c[0x0][0x390] ;  /* 0x00007200ff0977ac */ /* 0x002e620008000800 */
[----:B------:R-:W2:Y:S01]  /*06b0*/  LDC R35, c[0x0][0x388] ;  /* 0x0000e200ff237b82 */ /* 0x000ea20000000800 */
[----:B------:R-:W3:Y:S01]  /*06c0*/  LDCU UR12, c[0x0][0x38c] ;  /* 0x00007180ff0c77ac */ /* 0x000ee20008000800 */
[----:B------:R-:W-:Y:S02]  /*06d0*/  UIADD3 UR8, UPT, UPT, -UR5, UR6, URZ ;  /* 0x0000000605087290 */ /* 0x000fe4000fffe1ff */
[----:B-1----:R-:W-:-:S04]  /*06e0*/  UIADD3 UR7, UPT, UPT, UR6, UR9, URZ ;  /* 0x0000000906077290 */ /* 0x002fc8000fffe0ff */
[----:B------:R-:W-:Y:S02]  /*06f0*/  UISETP.GE.AND UP1, UPT, UR7, UR4, UPT ;  /* 0x000000040700728c */ /* 0x000fe4000bf26270 */
[----:B--2---:R-:W-:-:S13]  /*0700*/  ISETP.LE.AND P0, PT, R35, UR7, PT ;  /* 0x0000000723007c0c */ /* 0x004fda000bf03270 */
[----:B---3--:R-:W-:Y:S05]  /*0710*/  @P0 BRA `(.L_x_13) ;  /* 0x0000000000200947 */ /* 0x008fea0003800000 */
[----:B------:R-:W1:Y:S01]  /*0720*/  LDC R23, c[0x0][0x3a0] ;  /* 0x0000e800ff177b82 */ /* 0x000e620000000800 */
[----:B------:R2:W5:Y:S01]  /*0730*/  LDG.E.64 R16, desc[UR10][R14.64] ;  /* 0x0000000a0e107981 */ /* 0x000562000c1e1b00 */
[----:B-1----:R-:W-:-:S04]  /*0740*/  IMAD.WIDE R18, R23, 0x8, R14 ;  /* 0x0000000817127825 */ /* 0x002fc800078e020e */
[C---:B------:R-:W-:Y:S02]  /*0750*/  IMAD.WIDE R20, R23.reuse, 0x8, R18 ;  /* 0x0000000817147825 */ /* 0x040fe400078e0212 */
[----:B------:R-:W5:Y:S02]  /*0760*/  LDG.E.64 R18, desc[UR10][R18.64] ;  /* 0x0000000a12127981 */ /* 0x000f64000c1e1b00 */
[----:B------:R-:W-:Y:S02]  /*0770*/  IMAD.WIDE R22, R23, 0x8, R20 ;  /* 0x0000000817167825 */ /* 0x000fe400078e0214 */
[----:B------:R-:W5:Y:S04]  /*0780*/  LDG.E.64 R20, desc[UR10][R20.64] ;  /* 0x0000000a14147981 */ /* 0x000f68000c1e1b00 */
[----:B--2---:R-:W5:Y:S02]  /*0790*/  LDG.E.64 R22, desc[UR10][R22.64] ;  /* 0x0000000a16167981 */ /* 0x004f64000c1e1b00 */
.L_x_13:
[----:B------:R-:W-:Y:S01]  /*07a0*/  HFMA2 R4, -RZ, RZ, 0, 0 ;  /* 0x00000000ff047431 */ /* 0x000fe200000001ff */
[----:B------:R-:W-:-:S06]  /*07b0*/  UMOV UR6, UR7 ;  /* 0x0000000700067c82 */ /* 0x000fcc0008000000 */
.L_x_14:
[C---:B0-----:R-:W-:Y:S01]  /*07c0*/  IMAD R24, R4.reuse, UR12, RZ ;  /* 0x0000000c04187c24 */ /* 0x041fe2000f8e02ff */
[C---:B------:R-:W-:Y:S02]  /*07d0*/  IADD3 R3, PT, PT, R4.reuse, UR8, RZ ;  /* 0x0000000804037c10 */ /* 0x040fe4000fffe0ff */
[----:B------:R-:W-:Y:S02]  /*07e0*/  IADD3 R4, PT, PT, R4, 0x1, RZ ;  /* 0x0000000104047810 */ /* 0x000fe40007ffe0ff */
[----:B------:R-:W-:Y:S02]  /*07f0*/  LEA R24, R24, R5, 0x3 ;  /* 0x0000000518187211 */ /* 0x000fe400078e18ff */
[----:B------:R-:W-:Y:S02]  /*0800*/  LEA R3, R3, R6, 0x3 ;  /* 0x0000000603037211 */ /* 0x000fe400078e18ff */
[----:B------:R-:W-:Y:S02]  /*0810*/  ISETP.NE.AND P0, PT, R4, UR9, PT ;  /* 0x0000000904007c0c */ /* 0x000fe4000bf05270 */
[----:B------:R-:W-:Y:S04]  /*0820*/  LDS.64 R24, [R24] ;  /* 0x0000000018187984 */ /* 0x000fe80000000a00 */
[----:B------:R-:W0:Y:S02]  /*0830*/  LDS.64 R30, [R3] ;  /* 0x00000000031e7984 */ /* 0x000e240000000a00 */
[----:B0-----:R-:W-:-:S02]  /*0840*/  DFMA R8, R24, R30, R8 ;  /* 0x0000001e1808722b */ /* 0x001fc40000000008 */
[----:B------:R-:W0:Y:S02]  /*0850*/  LDS.64 R30, [R3+0x8] ;  /* 0x00000800031e7984 */ /* 0x000e240000000a00 */
[C---:B0-----:R-:W-:Y:S02]  /*0860*/  DFMA R10, R24.reuse, R30, R10 ;  /* 0x0000001e180a722b */ /* 0x041fe4000000000a */
[----:B------:R-:W0:Y:S02]  /*0870*/  LDS.64 R30, [R3+0x10] ;  /* 0x00001000031e7984 */ /* 0x000e240000000a00 */
[C---:B0-----:R-:W-:Y:S02]  /*0880*/  DFMA R28, R24.reuse, R30, R28 ;  /* 0x0000001e181c722b */ /* 0x041fe4000000001c */
[----:B------:R-:W0:Y:S02]  /*0890*/  LDS.64 R30, [R3+0x18] ;  /* 0x00001800031e7984 */ /* 0x000e240000000a00 */
[----:B0-----:R-:W-:Y:S01]  /*08a0*/  DFMA R26, R24, R30, R26 ;  /* 0x0000001e181a722b */ /* 0x001fe2000000001a */
[----:B------:R-:W-:Y:S10]  /*08b0*/  @P0 BRA `(.L_x_14) ;  /* 0xfffffffc00c00947 */ /* 0x000ff4000383ffff */
[----:B------:R-:W-:Y:S01]  /*08c0*/  ISETP.LE.AND P0, PT, R35, UR7, PT ;  /* 0x0000000723007c0c */ /* 0x000fe2000bf03270 */
[----:B------:R-:W-:-:S12]  /*08d0*/  IMAD.WIDE R14, R32, 0x8, R14 ;  /* 0x00000008200e7825 */ /* 0x000fd800078e020e */
[----:B-----5:R1:W-:Y:S04]  /*08e0*/  @!P0 STS.64 [R5], R16 ;  /* 0x0000001005008388 */ /* 0x0203e80000000a00 */
[----:B------:R1:W-:Y:S04]  /*08f0*/  @!P0 STS.64 [R7], R18 ;  /* 0x0000001207008388 */ /* 0x0003e80000000a00 */
[----:B------:R1:W-:Y:S04]  /*0900*/  @!P0 STS.64 [R33], R20 ;  /* 0x0000001421008388 */ /* 0x0003e80000000a00 */
[----:B------:R1:W-:Y:S01]  /*0910*/  @!P0 STS.64 [R34], R22 ;  /* 0x0000001622008388 */ /* 0x0003e20000000a00 */
[----:B------:R-:W-:Y:S05]  /*0920*/  BRA.U !UP1, `(.L_x_15) ;  /* 0xfffffffd095c7547 */ /* 0x000fea000b83ffff */
.L_x_9:
[----:B0-----:R-:W0:Y:S02]  /*0930*/  LDC R3, c[0x0][0x38c] ;  /* 0x0000e300ff037b82 */ /* 0x001e240000000800 */
[----:B0-----:R-:W-:Y:S01]  /*0940*/  IMAD.WIDE R12, R3, 0x8, R12 ;  /* 0x00000008030c7825 */ /* 0x001fe200078e020c */
[----:B------:R-:W-:Y:S06]  /*0950*/  BRA.U !UP0, `(.L_x_16) ;  /* 0xfffffff908807547 */ /* 0x000fec000b83ffff */
.L_x_8:
[----:B012---:R-:W0:Y:S08]  /*0960*/  LDC.64 R4, c[0x0][0x3b8] ;  /* 0x0000ee00ff047b82 */ /* 0x007e300000000a00 */
[----:B------:R-:W1:Y:S01]  /*0970*/  LDC R15, c[0x0][0x3c0] ;  /* 0x0000f000ff0f7b82 */ /* 0x000e620000000800 */
[----:B0-----:R-:W-:-:S05]  /*0980*/  IMAD.WIDE R2, R2, 0x8, R4 ;  /* 0x0000000802027825 */ /* 0x001fca00078e0204 */
[----:B------:R-:W-:Y:S01]  /*0990*/  STG.E.64 desc[UR10][R2.64], R8 ;  /* 0x0000000802007986 */ /* 0x000fe2000c101b0a */
[C---:B-1----:R-:W-:Y:S01]  /*09a0*/  SHF.L.U32 R7, R15.reuse, 0x1, RZ ;  /* 0x000000010f077819 */ /* 0x042fe200000006ff */
[C---:B------:R-:W-:Y:S02]  /*09b0*/  IMAD R13, R15.reuse, 0x3, RZ ;  /* 0x000000030f0d7824 */ /* 0x040fe400078e02ff */
[----:B------:R-:W-:-:S04]  /*09c0*/  IMAD.WIDE R4, R15, 0x8, R2 ;  /* 0x000000080f047825 */ /* 0x000fc800078e0202 */
[--C-:B------:R-:W-:Y:S01]  /*09d0*/  IMAD.WIDE R6, R7, 0x8, R2.reuse ;  /* 0x0000000807067825 */ /* 0x100fe200078e0202 */
[----:B------:R-:W-:Y:S03]  /*09e0*/  STG.E.64 desc[UR10][R4.64], R10 ;  /* 0x0000000a04007986 */ /* 0x000fe6000c101b0a */
[----:B------:R-:W-:Y:S01]  /*09f0*/  IMAD.WIDE R12, R13, 0x8, R2 ;  /* 0x000000080d0c7825 */ /* 0x000fe200078e0202 */
[----:B------:R-:W-:Y:S04]  /*0a00*/  STG.E.64 desc[UR10][R6.64], R28 ;  /* 0x0000001c06007986 */ /* 0x000fe8000c101b0a */
[----:B------:R-:W-:Y:S01]  /*0a10*/  STG.E.64 desc[UR10][R12.64], R26 ;  /* 0x0000001a0c007986 */ /* 0x000fe2000c101b0a */
[----:B------:R-:W-:Y:S05]  /*0a20*/  EXIT ;  /* 0x000000000000794d */ /* 0x000fea0003800000 */
.L_x_17:
        /* <DEDUP_REMOVED lines=13> */
.L_x_68:


//--------------------- .text._Z27dgemm_kernel_prefetch_s2r_8iiiiPdiS_iS_i --------------------------
	.section	.text._Z27dgemm_kernel_prefetch_s2r_8iiiiPdiS_iS_i,"ax",@progbits
	.align	128
        .global         _Z27dgemm_kernel_prefetch_s2r_8iiiiPdiS_iS_i
        .type           _Z27dgemm_kernel_prefetch_s2r_8iiiiPdiS_iS_i,@function
        .size           _Z27dgemm_kernel_prefetch_s2r_8iiiiPdiS_iS_i,(.L_x_69 - _Z27dgemm_kernel_prefetch_s2r_8iiiiPdiS_iS_i)
        .other          _Z27dgemm_kernel_prefetch_s2r_8iiiiPdiS_iS_i,@"STO_CUDA_ENTRY STV_DEFAULT"
_Z27dgemm_kernel_prefetch_s2r_8iiiiPdiS_iS_i:
.text._Z27dgemm_kernel_prefetch_s2r_8iiiiPdiS_iS_i:
[----:B------:R-:W-:Y:S01]  /*0000*/  LDC R1, c[0x0][0x37c] ;  /* 0x0000df00ff017b82 */ /* 0x000fe20000000800 */
[----:B------:R-:W0:Y:S01]  /*0010*/  S2R R3, SR_TID.X ;  /* 0x0000000000037919 */ /* 0x000e220000002100 */
[----:B------:R-:W1:Y:S06]  /*0020*/  LDCU UR10, c[0x0][0x38c] ;  /* 0x00007180ff0a77ac */ /* 0x000e6c0008000800 */
[----:B------:R-:W0:Y:S01]  /*0030*/  S2UR UR4, SR_CTAID.X ;  /* 0x00000000000479c3 */ /* 0x000e220000002500 */
[----:B------:R-:W2:Y:S07]  /*0040*/  LDCU.64 UR12, c[0x0][0x358] ;  /* 0x00006b00ff0c77ac */ /* 0x000eae0008000a00 */
[----:B------:R-:W0:Y:S08]  /*0050*/  LDC R0, c[0x0][0x360] ;  /* 0x0000d800ff007b82 */ /* 0x000e300000000800 */
[----:B------:R-:W3:Y:S01]  /*0060*/  LDC.64 R8, c[0x0][0x390] ;  /* 0x0000e400ff087b82 */ /* 0x000ee20000000a00 */
[----:B-1----:R-:W-:Y:S01]  /*0070*/  UISETP.GE.AND UP0, UPT, UR10, 0x1, UPT ;  /* 0x000000010a00788c */ /* 0x002fe2000bf06270 */
[----:B0-----:R-:W-:-:S04]  /*0080*/  IMAD R0, R0, UR4, R3 ;  /* 0x0000000400007c24 */ /* 0x001fc8000f8e0203 */
[----:B---3--:R-:W-:-:S04]  /*0090*/  IMAD.WIDE R8, R0, 0x8, R8 ;  /* 0x0000000800087825 */ /* 0x008fc800078e0208 */
[----:B--2---:R-:W-:Y:S05]  /*00a0*/  BRA.U !UP0, `(.L_x_18) ;  /* 0x0000000908bc7547 */ /* 0x004fea000b800000 */
[----:B------:R-:W-:Y:S01]  /*00b0*/  UIADD3 UR4, UPT, UPT, UR10, -0x1, URZ ;  /* 0xffffffff0a047890 */ /* 0x000fe2000fffe0ff */
[----:B------:R-:W-:Y:S01]  /*00c0*/  HFMA2 R2, -RZ, RZ, 0, 0 ;  /* 0x00000000ff027431 */ /* 0x000fe200000001ff */
[----:B------:R-:W-:Y:S02]  /*00d0*/  ULOP3.LUT UR7, UR10, 0xf, URZ, 0xc0, !UPT ;  /* 0x0000000f0a077892 */ /* 0x000fe4000f8ec0ff */
[----:B------:R-:W-:Y:S02]  /*00e0*/  UISETP.GE.U32.AND UP0, UPT, UR4, 0xf, UPT ;  /* 0x0000000f0400788c */ /* 0x000fe4000bf06070 */
[----:B------:R-:W-:-:S07]  /*00f0*/  UISETP.NE.AND UP1, UPT, UR7, URZ, UPT ;  /* 0x000000ff0700728c */ /* 0x000fce000bf25270 */
[----:B------:R-:W-:Y:S05]  /*0100*/  BRA.U !UP0, `(.L_x_19) ;  /* 0x00000005083c7547 */ /* 0x000fea000b800000 */
[----:B------:R-:W0:Y:S01]  /*0110*/  S2UR UR5, SR_CgaCtaId ;  /* 0x00000000000579c3 */ /* 0x000e220000008800 */
[----:B------:R-:W-:Y:S01]  /*0120*/  ULOP3.LUT UR8, UR10, 0x7ffffff0, URZ, 0xc0, !UPT ;  /* 0x7ffffff00a087892 */ /* 0x000fe2000f8ec0ff */
[----:B------:R-:W-:Y:S01]  /*0130*/  UMOV UR4, 0x400 ;  /* 0x0000040000047882 */ /* 0x000fe20000000000 */
[----:B------:R-:W1:Y:S04]  /*0140*/  LDCU UR6, c[0x0][0x38c] ;  /* 0x00007180ff0677ac */ /* 0x000e680008000800 */
[----:B------:R-:W-:Y:S01]  /*0150*/  MOV R2, UR8 ;  /* 0x0000000800027c02 */ /* 0x000fe20008000f00 */
[----:B0-----:R-:W-:-:S03]  /*0160*/  ULEA UR5, UR5, UR4, 0x18 ;  /* 0x0000000405057291 */ /* 0x001fc6000f8ec0ff */
[----:B-1----:R-:W-:-:S09]  /*0170*/  UMOV UR4, URZ ;  /* 0x000000ff00047c82 */ /* 0x002fd20008000000 */
.L_x_20:
[----:B-1----:R-:W0:Y:S02]  /*0180*/  LDC R37, c[0x0][0x398] ;  /* 0x0000e600ff257b82 */ /* 0x002e240000000800 */
[----:B0-----:R-:W-:-:S04]  /*0190*/  IMAD R17, R37, UR4, RZ ;  /* 0x0000000425117c24 */ /* 0x001fc8000f8e02ff */
[----:B------:R-:W-:-:S04]  /*01a0*/  IMAD.WIDE R16, R17, 0x8, R8 ;  /* 0x0000000811107825 */ /* 0x000fc800078e0208 */
[C---:B------:R-:W-:Y:S02]  /*01b0*/  IMAD.WIDE R20, R37.reuse, 0x8, R16 ;  /* 0x0000000825147825 */ /* 0x040fe400078e0210 */
[----:B------:R-:W2:Y:S02]  /*01c0*/  LDG.E.64 R16, desc[UR12][R16.64] ;  /* 0x0000000c10107981 */ /* 0x000ea4000c1e1b00 */
[C---:B------:R-:W-:Y:S02]  /*01d0*/  IMAD.WIDE R14, R37.reuse, 0x8, R20 ;  /* 0x00000008250e7825 */ /* 0x040fe400078e0214 */
[----:B------:R-:W3:Y:S02]  /*01e0*/  LDG.E.64 R20, desc[UR12][R20.64] ;  /* 0x0000000c14147981 */ /* 0x000ee4000c1e1b00 */
[C---:B------:R-:W-:Y:S02]  /*01f0*/  IMAD.WIDE R24, R37.reuse, 0x8, R14 ;  /* 0x0000000825187825 */ /* 0x040fe400078e020e */
[----:B------:R-:W4:Y:S02]  /*0200*/  LDG.E.64 R14, desc[UR12][R14.64] ;  /* 0x0000000c0e0e7981 */ /* 0x000f24000c1e1b00 */
[----:B------:R-:W-:-:S02]  /*0210*/  IMAD.WIDE R6, R37, 0x8, R24 ;  /* 0x0000000825067825 */ /* 0x000fc400078e0218 */
[----:B------:R-:W5:Y:S02]  /*0220*/  LDG.E.64 R24, desc[UR12][R24.64] ;  /* 0x0000000c18187981 */ /* 0x000f64000c1e1b00 */
[C---:B------:R-:W-:Y:S02]  /*0230*/  IMAD.WIDE R10, R37.reuse, 0x8, R6 ;  /* 0x00000008250a7825 */ /* 0x040fe400078e0206 */
[----:B------:R-:W5:Y:S02]  /*0240*/  LDG.E.64 R6, desc[UR12][R6.64] ;  /* 0x0000000c06067981 */ /* 0x000f64000c1e1b00 */
[C---:B------:R-:W-:Y:S02]  /*0250*/  IMAD.WIDE R18, R37.reuse, 0x8, R10 ;  /* 0x0000000825127825 */ /* 0x040fe400078e020a */
[----:B------:R-:W5:Y:S02]  /*0260*/  LDG.E.64 R10, desc[UR12][R10.64] ;  /* 0x0000000c0a0a7981 */ /* 0x000f64000c1e1b00 */
        /* <DEDUP_REMOVED lines=16> */
[----:B------:R-:W-:Y:S02]  /*0370*/  IMAD.WIDE R36, R37, 0x8, R12 ;  /* 0x0000000825247825 */ /* 0x000fe400078e020c */
[----:B------:R-:W5:Y:S04]  /*0380*/  LDG.E.64 R12, desc[UR12][R12.64] ;  /* 0x0000000c0c0c7981 */ /* 0x000f68000c1e1b00 */
[----:B------:R-:W5:Y:S01]  /*0390*/  LDG.E.64 R36, desc[UR12][R36.64] ;  /* 0x0000000c24247981 */ /* 0x000f62000c1e1b00 */
[----:B------:R-:W-:-:S02]  /*03a0*/  UMOV UR10, UR6 ;  /* 0x00000006000a7c82 */ /* 0x000fc40008000000 */
[----:B------:R-:W-:-:S05]  /*03b0*/  MOV R38, UR10 ;  /* 0x0000000a00267c02 */ /* 0x000fca0008000f00 */
[----:B------:R-:W-:-:S05]  /*03c0*/  IMAD R39, R38, UR4, R3 ;  /* 0x0000000426277c24 */ /* 0x000fca000f8e0203 */
[----:B------:R-:W-:-:S05]  /*03d0*/  LEA R42, R39, UR5, 0x3 ;  /* 0x00000005272a7c11 */ /* 0x000fca000f8e18ff */
[----:B------:R-:W-:Y:S01]  /*03e0*/  IMAD R44, R38, 0x8, R42 ;  /* 0x00000008262c7824 */ /* 0x000fe200078e022a */
[----:B------:R-:W-:-:S06]  /*03f0*/  UIADD3 UR4, UPT, UPT, UR4, 0x10, URZ ;  /* 0x0000001004047890 */ /* 0x000fcc000fffe0ff */
[----:B------:R-:W-:Y:S01]  /*0400*/  ISETP.NE.AND P0, PT, R2, UR4, PT ;  /* 0x0000000402007c0c */ /* 0x000fe2000bf05270 */
[----:B--2---:R0:W-:Y:S02]  /*0410*/  STS.64 [R42], R16 ;  /* 0x000000102a007388 */ /* 0x0041e40000000a00 */
[----:B0-----:R-:W-:-:S04]  /*0420*/  LEA R17, R38, R44, 0x3 ;  /* 0x0000002c26117211 */ /* 0x001fc800078e18ff */
[----:B------:R-:W-:-:S04]  /*0430*/  LEA R41, R38, R17, 0x3 ;  /* 0x0000001126297211 */ /* 0x000fc800078e18ff */
[----:B------:R-:W-:-:S05]  /*0440*/  LEA R39, R38, R41, 0x3 ;  /* 0x0000002926277211 */ /* 0x000fca00078e18ff */
[----:B------:R-:W-:-:S05]  /*0450*/  IMAD R40, R38, 0x8, R39 ;  /* 0x0000000826287824 */ /* 0x000fca00078e0227 */
[C---:B------:R-:W-:Y:S01]  /*0460*/  LEA R45, R38.reuse, R40, 0x3 ;  /* 0x00000028262d7211 */ /* 0x040fe200078e18ff */
[----:B---3--:R-:W-:Y:S03]  /*0470*/  STS.64 [R44], R20 ;  /* 0x000000142c007388 */ /* 0x008fe60000000a00 */
[C---:B------:R-:W-:Y:S01]  /*0480*/  LEA R43, R38.reuse, R45, 0x3 ;  /* 0x0000002d262b7211 */ /* 0x040fe200078e18ff */
[----:B----4-:R0:W-:Y:S03]  /*0490*/  STS.64 [R17], R14 ;  /* 0x0000000e11007388 */ /* 0x0101e60000000a00 */
[----:B0-----:R-:W-:-:S05]  /*04a0*/  LEA R15, R38, R43, 0x3 ;  /* 0x0000002b260f7211 */ /* 0x001fca00078e18ff */
[----:B------:R-:W-:-:S05]  /*04b0*/  IMAD R21, R38, 0x8, R15 ;  /* 0x0000000826157824 */ /* 0x000fca00078e020f */
[----:B------:R-:W-:-:S04]  /*04c0*/  LEA R16, R38, R21, 0x3 ;  /* 0x0000001526107211 */ /* 0x000fc800078e18ff */
[----:B------:R-:W-:-:S04]  /*04d0*/  LEA R42, R38, R16, 0x3 ;  /* 0x00000010262a7211 */ /* 0x000fc800078e18ff */
[C---:B------:R-:W-:Y:S01]  /*04e0*/  LEA R17, R38.reuse, R42, 0x3 ;  /* 0x0000002a26117211 */ /* 0x040fe200078e18ff */
[----:B-----5:R0:W-:Y:S04]  /*04f0*/  STS.64 [R41], R24 ;  /* 0x0000001829007388 */ /* 0x0201e80000000a00 */
[C---:B------:R-:W-:Y:S01]  /*0500*/  IMAD R20, R38.reuse, 0x8, R17 ;  /* 0x0000000826147824 */ /* 0x040fe200078e0211 */
[----:B------:R1:W-:Y:S04]  /*0510*/  STS.64 [R39], R6 ;  /* 0x0000000627007388 */ /* 0x0003e80000000a00 */
[----:B------:R1:W-:Y:S01]  /*0520*/  STS.64 [R40], R10 ;  /* 0x0000000a28007388 */ /* 0x0003e20000000a00 */
[----:B------:R-:W-:-:S03]  /*0530*/  LEA R14, R38, R20, 0x3 ;  /* 0x00000014260e7211 */ /* 0x000fc600078e18ff */
[----:B------:R1:W-:Y:S01]  /*0540*/  STS.64 [R45], R18 ;  /* 0x000000122d007388 */ /* 0x0003e20000000a00 */
[----:B0-----:R-:W-:-:S03]  /*0550*/  LEA R25, R38, R14, 0x3 ;  /* 0x0000000e26197211 */ /* 0x001fc600078e18ff */
[----:B------:R1:W-:Y:S04]  /*0560*/  STS.64 [R43], R4 ;  /* 0x000000042b007388 */ /* 0x0003e80000000a00 */
[----:B------:R1:W-:Y:S04]  /*0570*/  STS.64 [R15], R26 ;  /* 0x0000001a0f007388 */ /* 0x0003e80000000a00 */
[----:B------:R1:W-:Y:S04]  /*0580*/  STS.64 [R21], R22 ;  /* 0x0000001615007388 */ /* 0x0003e80000000a00 */
[----:B------:R1:W-:Y:S04]  /*0590*/  STS.64 [R16], R32 ;  /* 0x0000002010007388 */ /* 0x0003e80000000a00 */
[----:B------:R1:W-:Y:S04]  /*05a0*/  STS.64 [R42], R34 ;  /* 0x000000222a007388 */ /* 0x0003e80000000a00 */
[----:B------:R1:W-:Y:S04]  /*05b0*/  STS.64 [R17], R30 ;  /* 0x0000001e11007388 */ /* 0x0003e80000000a00 */
[----:B------:R1:W-:Y:S04]  /*05c0*/  STS.64 [R20], R28 ;  /* 0x0000001c14007388 */ /* 0x0003e80000000a00 */
[----:B------:R1:W-:Y:S04]  /*05d0*/  STS.64 [R14], R12 ;  /* 0x0000000c0e007388 */ /* 0x0003e80000000a00 */
[----:B------:R1:W-:Y:S01]  /*05e0*/  STS.64 [R25], R36 ;  /* 0x0000002419007388 */ /* 0x0003e20000000a00 */
[----:B------:R-:W-:Y:S05]  /*05f0*/  @P0 BRA `(.L_x_20) ;  /* 0xfffffff800e00947 */ /* 0x000fea000383ffff */
.L_x_19:
[----:B------:R-:W-:Y:S05]  /*0600*/  BRA.U !UP1, `(.L_x_18) ;  /* 0x0000000509647547 */ /* 0x000fea000b800000 */
[----:B------:R-:W-:Y:S02]  /*0610*/  UISETP.GE.U32.AND UP0, UPT, UR7, 0x8, UPT ;  /* 0x000000080700788c */ /* 0x000fe4000bf06070 */
[----:B------:R-:W-:-:S04]  /*0620*/  ULOP3.LUT UR6, UR10, 0x7, URZ, 0xc0, !UPT ;  /* 0x000000070a067892 */ /* 0x000fc8000f8ec0ff */
[----:B------:R-:W-:-:S03]  /*0630*/  UISETP.NE.AND UP1, UPT, UR6, URZ, UPT ;  /* 0x000000ff0600728c */ /* 0x000fc6000bf25270 */
[----:B------:R-:W-:Y:S08]  /*0640*/  BRA.U !UP0, `(.L_x_21) ;  /* 0x0000000108a07547 */ /* 0x000ff0000b800000 */
[----:B-1----:R-:W0:Y:S02]  /*0650*/  LDC R21, c[0x0][0x398] ;  /* 0x0000e600ff157b82 */ /* 0x002e240000000800 */
[----:B0-----:R-:W-:-:S04]  /*0660*/  IMAD R5, R2, R21, RZ ;  /* 0x0000001502057224 */ /* 0x001fc800078e02ff */
        /* <DEDUP_REMOVED lines=14> */
[----:B------:R-:W5:Y:S04]  /*0750*/  LDG.E.64 R18, desc[UR12][R18.64] ;  /* 0x0000000c12127981 */ /* 0x000f68000c1e1b00 */
[----:B------:R-:W5:Y:S01]  /*0760*/  LDG.E.64 R20, desc[UR12][R20.64] ;  /* 0x0000000c14147981 */ /* 0x000f62000c1e1b00 */
[----:B------:R-:W0:Y:S01]  /*0770*/  S2UR UR5, SR_CgaCtaId ;  /* 0x00000000000579c3 */ /* 0x000e220000008800 */
[----:B------:R-:W-:Y:S01]  /*0780*/  UMOV UR4, 0x400 ;  /* 0x0000040000047882 */ /* 0x000fe20000000000 */
[----:B------:R-:W-:Y:S01]  /*0790*/  IMAD R22, R2, UR10, R3 ;  /* 0x0000000a02167c24 */ /* 0x000fe2000f8e0203 */
[----:B------:R-:W-:Y:S01]  /*07a0*/  MOV R24, UR10 ;  /* 0x0000000a00187c02 */ /* 0x000fe20008000f00 */
[----:B0-----:R-:W-:-:S06]  /*07b0*/  ULEA UR4, UR5, UR4, 0x18 ;  /* 0x0000000405047291 */ /* 0x001fcc000f8ec0ff */
[----:B------:R-:W-:-:S05]  /*07c0*/  LEA R23, R22, UR4, 0x3 ;  /* 0x0000000416177c11 */ /* 0x000fca000f8e18ff */
[----:B------:R-:W-:-:S05]  /*07d0*/  IMAD R25, R24, 0x8, R23 ;  /* 0x0000000818197824 */ /* 0x000fca00078e0217 */
[----:B------:R-:W-:-:S04]  /*07e0*/  LEA R27, R24, R25, 0x3 ;  /* 0x00000019181b7211 */ /* 0x000fc800078e18ff */
[----:B------:R-:W-:-:S04]  /*07f0*/  LEA R29, R24, R27, 0x3 ;  /* 0x0000001b181d7211 */ /* 0x000fc800078e18ff */
[----:B------:R-:W-:-:S05]  /*0800*/  LEA R31, R24, R29, 0x3 ;  /* 0x0000001d181f7211 */ /* 0x000fca00078e18ff */
[----:B------:R-:W-:-:S05]  /*0810*/  IMAD R33, R24, 0x8, R31 ;  /* 0x0000000818217824 */ /* 0x000fca00078e021f */
[----:B------:R-:W-:-:S04]  /*0820*/  LEA R35, R24, R33, 0x3 ;  /* 0x0000002118237211 */ /* 0x000fc800078e18ff */
[----:B------:R-:W-:Y:S02]  /*0830*/  LEA R37, R24, R35, 0x3 ;  /* 0x0000002318257211 */ /* 0x000fe400078e18ff */
[----:B------:R-:W-:Y:S01]  /*0840*/  IADD3 R2, PT, PT, R2, 0x8, RZ ;  /* 0x0000000802027810 */ /* 0x000fe20007ffe0ff */
[----:B--2---:R0:W-:Y:S04]  /*0850*/  STS.64 [R23], R4 ;  /* 0x0000000417007388 */ /* 0x0041e80000000a00 */
[----:B---3--:R0:W-:Y:S04]  /*0860*/  STS.64 [R25], R6 ;  /* 0x0000000619007388 */ /* 0x0081e80000000a00 */
[----:B----4-:R0:W-:Y:S04]  /*0870*/  STS.64 [R27], R10 ;  /* 0x0000000a1b007388 */ /* 0x0101e80000000a00 */
[----:B-----5:R0:W-:Y:S04]  /*0880*/  STS.64 [R29], R12 ;  /* 0x0000000c1d007388 */ /* 0x0201e80000000a00 */
[----:B------:R0:W-:Y:S04]  /*0890*/  STS.64 [R31], R14 ;  /* 0x0000000e1f007388 */ /* 0x0001e80000000a00 */
[----:B------:R0:W-:Y:S04]  /*08a0*/  STS.64 [R33], R16 ;  /* 0x0000001021007388 */ /* 0x0001e80000000a00 */
[----:B------:R0:W-:Y:S04]  /*08b0*/  STS.64 [R35], R18 ;  /* 0x0000001223007388 */ /* 0x0001e80000000a00 */
[----:B------:R0:W-:Y:S02]  /*08c0*/  STS.64 [R37], R20 ;  /* 0x0000001425007388 */ /* 0x0001e40000000a00 */
.L_x_21:
[----:B------:R-:W-:Y:S05]  /*08d0*/  BRA.U !UP1, `(.L_x_18) ;  /* 0x0000000109b07547 */ /* 0x000fea000b800000 */
[----:B------:R-:W-:Y:S02]  /*08e0*/  UISETP.GE.U32.AND UP0, UPT, UR6, 0x4, UPT ;  /* 0x000000040600788c */ /* 0x000fe4000bf06070 */
[----:B------:R-:W-:-:S04]  /*08f0*/  ULOP3.LUT UR7, UR10, 0x3, URZ, 0xc0, !UPT ;  /* 0x000000030a077892 */ /* 0x000fc8000f8ec0ff */
[----:B------:R-:W-:-:S03]  /*0900*/  UISETP.NE.AND UP1, UPT, UR7, URZ, UPT ;  /* 0x000000ff0700728c */ /* 0x000fc6000bf25270 */
[----:B------:R-:W-:Y:S08]  /*0910*/  BRA.U !UP0, `(.L_x_22) ;  /* 0x0000000108607547 */ /* 0x000ff0000b800000 */
[----:B01----:R-:W0:Y:S02]  /*0920*/  LDC R13, c[0x0][0x398] ;  /* 0x0000e600ff0d7b82 */ /* 0x003e240000000800 */
[----:B0-----:R-:W-:-:S04]  /*0930*/  IMAD R5, R2, R13, RZ ;  /* 0x0000000d02057224 */ /* 0x001fc800078e02ff */
[----:B------:R-:W-:-:S04]  /*0940*/  IMAD.WIDE R4, R5, 0x8, R8 ;  /* 0x0000000805047825 */ /* 0x000fc800078e0208 */
[C---:B------:R-:W-:Y:S02]  /*0950*/  IMAD.WIDE R6, R13.reuse, 0x8, R4 ;  /* 0x000000080d067825 */ /* 0x040fe400078e0204 */
[----:B------:R-:W2:Y:S02]  /*0960*/  LDG.E.64 R4, desc[UR12][R4.64] ;  /* 0x0000000c04047981 */ /* 0x000ea4000c1e1b00 */
[C---:B------:R-:W-:Y:S02]  /*0970*/  IMAD.WIDE R10, R13.reuse, 0x8, R6 ;  /* 0x000000080d0a7825 */ /* 0x040fe400078e0206 */
[----:B------:R-:W3:Y:S02]  /*0980*/  LDG.E.64 R6, desc[UR12][R6.64] ;  /* 0x0000000c06067981 */ /* 0x000ee4000c1e1b00 */
[----:B------:R-:W-:Y:S02]  /*0990*/  IMAD.WIDE R12, R13, 0x8, R10 ;  /* 0x000000080d0c7825 */ /* 0x000fe400078e020a */
[----:B------:R-:W4:Y:S04]  /*09a0*/  LDG.E.64 R10, desc[UR12][R10.64] ;  /* 0x0000000c0a0a7981 */ /* 0x000f28000c1e1b00 */
[----:B------:R-:W5:Y:S01]  /*09b0*/  LDG.E.64 R12, desc[UR12][R12.64] ;  /* 0x0000000c0c0c7981 */ /* 0x000f62000c1e1b00 */
[----:B------:R-:W0:Y:S01]  /*09c0*/  S2UR UR5, SR_CgaCtaId ;  /* 0x00000000000579c3 */ /* 0x000e220000008800 */
[----:B------:R-:W-:Y:S01]  /*09d0*/  UMOV UR4, 0x400 ;  /* 0x0000040000047882 */ /* 0x000fe20000000000 */
[----:B------:R-:W-:-:S02]  /*09e0*/  IMAD R14, R2, UR10, R3 ;  /* 0x0000000a020e7c24 */ /* 0x000fc4000f8e0203 */
[----:B------:R-:W-:Y:S01]  /*09f0*/  IMAD.U32 R16, RZ, RZ, UR10 ;  /* 0x0000000aff107e24 */ /* 0x000fe2000f8e00ff */
[----:B0-----:R-:W-:-:S06]  /*0a00*/  ULEA UR4, UR5, UR4, 0x18 ;  /* 0x0000000405047291 */ /* 0x001fcc000f8ec0ff */
[----:B------:R-:W-:-:S04]  /*0a10*/  LEA R15, R14, UR4, 0x3 ;  /* 0x000000040e0f7c11 */ /* 0x000fc8000f8e18ff */
[----:B------:R-:W-:-:S04]  /*0a20*/  LEA R17, R16, R15, 0x3 ;  /* 0x0000000f10117211 */ /* 0x000fc800078e18ff */
[----:B------:R-:W-:-:S04]  /*0a30*/  LEA R19, R16, R17, 0x3 ;  /* 0x0000001110137211 */ /* 0x000fc800078e18ff */
[----:B------:R-:W-:Y:S01]  /*0a40*/  LEA R21, R16, R19, 0x3 ;  /* 0x0000001310157211 */ /* 0x000fe200078e18ff */
[----:B------:R-:W-:Y:S01]  /*0a50*/  VIADD R2, R2, 0x4 ;  /* 0x0000000402027836 */ /* 0x000fe20000000000 */
[----:B--2---:R2:W-:Y:S04]  /*0a60*/  STS.64 [R15], R4 ;  /* 0x000000040f007388 */ /* 0x0045e80000000a00 */
[----:B---3--:R2:W-:Y:S04]  /*0a70*/  STS.64 [R17], R6 ;  /* 0x0000000611007388 */ /* 0x0085e80000000a00 */
[----:B----4-:R2:W-:Y:S04]  /*0a80*/  STS.64 [R19], R10 ;  /* 0x0000000a13007388 */ /* 0x0105e80000000a00 */
[----:B-----5:R2:W-:Y:S02]  /*0a90*/  STS.64 [R21], R12 ;  /* 0x0000000c15007388 */ /* 0x0205e40000000a00 */
.L_x_22:
[----:B------:R-:W-:Y:S05]  /*0aa0*/  BRA.U !UP1, `(.L_x_18) ;  /* 0x00000001093c7547 */ /* 0x000fea000b800000 */
[----:B------:R-:W3:Y:S01]  /*0ab0*/  S2UR UR5, SR_CgaCtaId ;  /* 0x00000000000579c3 */ /* 0x000ee20000008800 */
[----:B------:R-:W-:Y:S01]  /*0ac0*/  UMOV UR4, 0x400 ;  /* 0x0000040000047882 */ /* 0x000fe20000000000 */
[----:B------:R-:W4:Y:S01]  /*0ad0*/  LDCU UR6, c[0x0][0x398] ;  /* 0x00007300ff0677ac */ /* 0x000f220008000800 */
[----:B---3--:R-:W-:-:S03]  /*0ae0*/  ULEA UR5, UR5, UR4, 0x18 ;  /* 0x0000000405057291 */ /* 0x008fc6000f8ec0ff */
[----:B----4-:R-:W-:-:S09]  /*0af0*/  UMOV UR4, URZ ;  /* 0x000000ff00047c82 */ /* 0x010fd20008000000 */
.L_x_23:
[----:B0123--:R-:W-:-:S04]  /*0b00*/  IMAD R5, R2, UR6, RZ ;  /* 0x0000000602057c24 */ /* 0x00ffc8000f8e02ff */
[----:B------:R-:W-:-:S06]  /*0b10*/  IMAD.WIDE R4, R5, 0x8, R8 ;  /* 0x0000000805047825 */ /* 0x000fcc00078e0208 */
[----:B------:R-:W2:Y:S01]  /*0b20*/  LDG.E.64 R4, desc[UR12][R4.64] ;  /* 0x0000000c04047981 */ /* 0x000ea2000c1e1b00 */
[C---:B------:R-:W-:Y:S01]  /*0b30*/  IMAD R6, R2.reuse, UR10, R3 ;  /* 0x0000000a02067c24 */ /* 0x040fe2000f8e0203 */
[----:B------:R-:W-:Y:S01]  /*0b40*/  UIADD3 UR4, UPT, UPT, UR4, 0x1, URZ ;  /* 0x0000000104047890 */ /* 0x000fe2000fffe0ff */
[----:B------:R-:W-:-:S03]  /*0b50*/  IADD3 R2, PT, PT, R2, 0x1, RZ ;  /* 0x0000000102027810 */ /* 0x000fc60007ffe0ff */
[----:B------:R-:W-:Y:S01]  /*0b60*/  LEA R7, R6, UR5, 0x3 ;  /* 0x0000000506077c11 */ /* 0x000fe2000f8e18ff */
[----:B------:R-:W-:-:S04]  /*0b70*/  UISETP.NE.AND UP0, UPT, UR4, UR7, UPT ;  /* 0x000000070400728c */ /* 0x000fc8000bf05270 */
[----:B--2---:R3:W-:Y:S05]  /*0b80*/  STS.64 [R7], R4 ;  /* 0x0000000407007388 */ /* 0x0047ea0000000a00 */
[----:B------:R-:W-:Y:S05]  /*0b90*/  BRA.U UP0, `(.L_x_23) ;  /* 0xfffffffd00d87547 */ /* 0x000fea000b83ffff */
.L_x_18:
[----:B------:R-:W4:Y:S01]  /*0ba0*/  LDCU UR4, c[0x0][0x388] ;  /* 0x00007100ff0477ac */ /* 0x000f220008000800 */
[----:B01----:R-:W-:Y:S02]  /*0bb0*/  CS2R R26, SRZ ;  /* 0x00000000001a7805 */ /* 0x003fe4000001ff00 */
[----:B------:R-:W-:Y:S02]  /*0bc0*/  CS2R R36, SRZ ;  /* 0x0000000000247805 */ /* 0x000fe4000001ff00 */
[----:B------:R-:W-:Y:S02]  /*0bd0*/  CS2R R34, SRZ ;  /* 0x0000000000227805 */ /* 0x000fe4000001ff00 */
[----:B------:R-:W-:Y:S01]  /*0be0*/  CS2R R32, SRZ ;  /* 0x0000000000207805 */ /* 0x000fe2000001ff00 */
[----:B----4-:R-:W-:-:S09]  /*0bf0*/  UISETP.GE.AND UP0, UPT, UR4, 0x1, UPT ;  /* 0x000000010400788c */ /* 0x010fd2000bf06270 */
[----:B------:R-:W-:Y:S05]  /*0c00*/  BRA.U !UP0, `(.L_x_24) ;  /* 0x00000011085c7547 */ /* 0x000fea000b800000 */
[----:B------:R-:W0:Y:S01]  /*0c10*/  S2UR UR5, SR_CgaCtaId ;  /* 0x00000000000579c3 */ /* 0x000e220000008800 */
[----:B------:R-:W-:Y:S01]  /*0c20*/  UMOV UR4, 0x400 ;  /* 0x0000040000047882 */ /* 0x000fe20000000000 */
[----:B------:R-:W-:Y:S01]  /*0c30*/  MOV R2, UR10 ;  /* 0x0000000a00027c02 */ /* 0x000fe20008000f00 */
[----:B------:R-:W1:Y:S01]  /*0c40*/  LDCU UR8, c[0x0][0x398] ;  /* 0x00007300ff0877ac */ /* 0x000e620008000800 */
[----:B------:R-:W-:Y:S02]  /*0c50*/  CS2R R32, SRZ ;  /* 0x0000000000207805 */ /* 0x000fe4000001ff00 */
[----:B------:R-:W-:Y:S02]  /*0c60*/  CS2R R34, SRZ ;  /* 0x0000000000227805 */ /* 0x000fe4000001ff00 */
[----:B------:R-:W-:Y:S01]  /*0c70*/  CS2R R36, SRZ ;  /* 0x0000000000247805 */ /* 0x000fe2000001ff00 */
[----:B------:R-:W4:Y:S01]  /*0c80*/  LDCU UR9, c[0x0][0x3a8] ;  /* 0x00007500ff0977ac */ /* 0x000f220008000800 */
[----:B------:R-:W-:Y:S01]  /*0c90*/  CS2R R26, SRZ ;  /* 0x00000000001a7805 */ /* 0x000fe2000001ff00 */
[----:B------:R-:W-:-:S02]  /*0ca0*/  ULOP3.LUT UR17, UR10, 0x7, URZ, 0xc0, !UPT ;  /* 0x000000070a117892 */ /* 0x000fc4000f8ec0ff */
[----:B------:R-:W-:Y:S02]  /*0cb0*/  ULOP3.LUT UR18, UR10, 0x3, URZ, 0xc0, !UPT ;  /* 0x000000030a127892 */ /* 0x000fe4000f8ec0ff */
[----:B------:R-:W-:Y:S01]  /*0cc0*/  ULOP3.LUT UR11, UR10, 0x7ffffff8, URZ, 0xc0, !UPT ;  /* 0x7ffffff80a0b7892 */ /* 0x000fe2000f8ec0ff */
[----:B------:R-:W2:Y:S01]  /*0cd0*/  LDCU.64 UR6, c[0x0][0x3a0] ;  /* 0x00007400ff0677ac */ /* 0x000ea20008000a00 */
[----:B0-----:R-:W-:Y:S02]  /*0ce0*/  ULEA UR5, UR5, UR4, 0x18 ;  /* 0x0000000405057291 */ /* 0x001fe4000f8ec0ff */
[----:B------:R-:W-:Y:S02]  /*0cf0*/  UIMAD UR4, UR10, UR10, URZ ;  /* 0x0000000a0a0472a4 */ /* 0x000fe4000f8e02ff */
[----:B-1----:R-:W-:Y:S02]  /*0d00*/  UIMAD UR10, UR10, UR8, URZ ;  /* 0x000000080a0a72a4 */ /* 0x002fe4000f8e02ff */
[----:B------:R-:W-:Y:S01]  /*0d10*/  LEA R3, R3, UR5, 0x3 ;  /* 0x0000000503037c11 */ /* 0x000fe2000f8e18ff */
[----:B----4-:R-:W-:-:S02]  /*0d20*/  USHF.L.U32 UR14, UR9, 0x1, URZ ;  /* 0x00000001090e7899 */ /* 0x010fc400080006ff */
[----:B------:R-:W-:Y:S01]  /*0d30*/  ULEA UR8, UR4, UR5, 0x3 ;  /* 0x0000000504087291 */ /* 0x000fe2000f8e18ff */
[----:B--23--:R-:W-:Y:S01]  /*0d40*/  LEA R4, R2, R3, 0x3 ;  /* 0x0000000302047211 */ /* 0x00cfe200078e18ff */
[----:B------:R-:W-:Y:S01]  /*0d50*/  UIMAD UR9, UR9, 0x3, URZ ;  /* 0x00000003090978a4 */ /* 0x000fe2000f8e02ff */
[----:B------:R-:W-:-:S03]  /*0d60*/  UMOV UR4, URZ ;  /* 0x000000ff00047c82 */ /* 0x000fc60008000000 */
[----:B------:R-:W-:-:S05]  /*0d70*/  IMAD R5, R2, 0x8, R4 ;  /* 0x0000000802057824 */ /* 0x000fca00078e0204 */
[----:B------:R-:W-:-:S04]  /*0d80*/  LEA R6, R2, R5, 0x3 ;  /* 0x0000000502067211 */ /* 0x000fc800078e18ff */
[----:B------:R-:W-:-:S04]  /*0d90*/  LEA R7, R2, R6, 0x3 ;  /* 0x0000000602077211 */ /* 0x000fc800078e18ff */
[----:B------:R-:W-:-:S05]  /*0da0*/  LEA R41, R2, R7, 0x3 ;  /* 0x0000000702297211 */ /* 0x000fca00078e18ff */
[----:B------:R-:W-:-:S07]  /*0db0*/  IMAD R43, R2, 0x8, R41 ;  /* 0x00000008022b7824 */ /* 0x000fce00078e0229 */
.L_x_31:
[----:B------:R-:W0:Y:S01]  /*0dc0*/  S2R R45, SR_TID.X ;  /* 0x00000000002d7919 */ /* 0x000e220000002100 */
[----:B------:R-:W-:Y:S01]  /*0dd0*/  HFMA2 R28, -RZ, RZ, 0, 4.76837158203125e-07 ;  /* 0x00000008ff1c7431 */ /* 0x000fe200000001ff */
[----:B-1----:R-:W1:Y:S08]  /*0de0*/  LDC R39, c[0x0][0x3a8] ;  /* 0x0000ea00ff277b82 */ /* 0x002e700000000800 */
[----:B------:R-:W-:Y:S01]  /*0df0*/  BAR.SYNC.DEFER_BLOCKING 0x0 ;  /* 0x0000000000007b1d */ /* 0x000fe20000010000 */
[----:B------:R-:W-:-:S02]  /*0e00*/  MOV R2, UR14 ;  /* 0x0000000e00027c02 */ /* 0x000fc40008000f00 */
[----:B------:R-:W-:-:S03]  /*0e10*/  MOV R40, UR9 ;  /* 0x0000000900287c02 */ /* 0x000fc60008000f00 */
[----:B------:R-:W2:Y:S01]  /*0e20*/  LDCU.64 UR20, c[0x0][0x388] ;  /* 0x00007100ff1477ac */ /* 0x000ea20008000a00 */
[----:B0-----:R-:W-:-:S05]  /*0e30*/  IMAD.WIDE.U32 R28, R45, R28, UR6 ;  /* 0x000000062d1c7e25 */ /* 0x001fca000f8e001c */
[----:B------:R-:W3:Y:S01]  /*0e40*/  LDG.E.64 R30, desc[UR12][R28.64] ;  /* 0x0000000c1c1e7981 */ /* 0x000ee2000c1e1b00 */
[----:B------:R-:W-:Y:S01]  /*0e50*/  LEA R45, R45, UR8, 0x5 ;  /* 0x000000082d2d7c11 */ /* 0x000fe2000f8e28ff */
[----:B-1----:R-:W-:-:S06]  /*0e60*/  IMAD.WIDE R38, R39, 0x8, R28 ;  /* 0x0000000827267825 */ /* 0x002fcc00078e021c */
[----:B------:R-:W4:Y:S04]  /*0e70*/  LDG.E.64 R38, desc[UR12][R38.64] ;  /* 0x0000000c26267981 */ /* 0x000f28000c1e1b00 */
[----:B---3--:R0:W-:Y:S02]  /*0e80*/  STS.64 [R45], R30 ;  /* 0x0000001e2d007388 */ /* 0x0081e40000000a00 */
[----:B0-----:R-:W-:-:S04]  /*0e90*/  IMAD.WIDE R30, R2, 0x8, R28 ;  /* 0x00000008021e7825 */ /* 0x001fc800078e021c */
[----:B------:R-:W-:Y:S02]  /*0ea0*/  IMAD.WIDE R28, R40, 0x8, R28 ;  /* 0x00000008281c7825 */ /* 0x000fe400078e021c */
[----:B------:R-:W3:Y:S04]  /*0eb0*/  LDG.E.64 R30, desc[UR12][R30.64] ;  /* 0x0000000c1e1e7981 */ /* 0x000ee8000c1e1b00 */
[----:B------:R-:W5:Y:S04]  /*0ec0*/  LDG.E.64 R28, desc[UR12][R28.64] ;  /* 0x0000000c1c1c7981 */ /* 0x000f68000c1e1b00 */
[----:B----4-:R0:W-:Y:S01]  /*0ed0*/  STS.64 [R45+0x8], R38 ;  /* 0x000008262d007388 */ /* 0x0101e20000000a00 */
[----:B--2---:R-:W-:-:S04]  /*0ee0*/  UIADD3 UR4, UPT, UPT, UR4, UR21, URZ ;  /* 0x0000001504047290 */ /* 0x004fc8000fffe0ff */
[----:B------:R-:W-:Y:S02]  /*0ef0*/  UISETP.GE.AND UP0, UPT, UR4, UR20, UPT ;  /* 0x000000140400728c */ /* 0x000fe4000bf06270 */
[----:B------:R-:W-:Y:S01]  /*0f00*/  UISETP.GE.AND UP1, UPT, UR21, 0x1, UPT ;  /* 0x000000011500788c */ /* 0x000fe2000bf26270 */
[----:B---3--:R0:W-:Y:S04]  /*0f10*/  STS.64 [R45+0x10], R30 ;  /* 0x0000101e2d007388 */ /* 0x0081e80000000a00 */
[----:B-----5:R0:W-:Y:S01]  /*0f20*/  STS.64 [R45+0x18], R28 ;  /* 0x0000181c2d007388 */ /* 0x0201e20000000a00 */
[----:B------:R-:W-:Y:S06]  /*0f30*/  BAR.SYNC.DEFER_BLOCKING 0x0 ;  /* 0x0000000000007b1d */ /* 0x000fec0000010000 */
[----:B------:R-:W-:Y:S05]  /*0f40*/  BRA.U UP0, `(.L_x_25) ;  /* 0x0000000100487547 */ /* 0x000fea000b800000 */
[----:B------:R-:W1:Y:S01]  /*0f50*/  LDC R25, c[0x0][0x398] ;  /* 0x0000e600ff197b82 */ /* 0x000e620000000800 */
[----:B------:R-:W-:-:S04]  /*0f60*/  IMAD.U32 R11, RZ, RZ, UR10 ;  /* 0x0000000aff0b7e24 */ /* 0x000fc8000f8e00ff */
[----:B------:R-:W-:-:S05]  /*0f70*/  IMAD.WIDE R8, R11, 0x8, R8 ;  /* 0x000000080b087825 */ /* 0x000fca00078e0208 */
[----:B------:R2:W5:Y:S01]  /*0f80*/  LDG.E.64 R10, desc[UR12][R8.64] ;  /* 0x0000000c080a7981 */ /* 0x000562000c1e1b00 */
[----:B-1----:R-:W-:-:S04]  /*0f90*/  IMAD.WIDE R12, R25, 0x8, R8 ;  /* 0x00000008190c7825 */ /* 0x002fc800078e0208 */
[C---:B------:R-:W-:Y:S02]  /*0fa0*/  IMAD.WIDE R14, R25.reuse, 0x8, R12 ;  /* 0x00000008190e7825 */ /* 0x040fe400078e020c */
        /* <DEDUP_REMOVED lines=11> */
[----:B--2---:R-:W5:Y:S02]  /*1060*/  LDG.E.64 R24, desc[UR12][R24.64] ;  /* 0x0000000c18187981 */ /* 0x004f64000c1e1b00 */
.L_x_25:
[----:B------:R-:W-:Y:S05]  /*1070*/  BRA.U !UP1, `(.L_x_26) ;  /* 0x0000000d090c7547 */ /* 0x000fea000b800000 */
[----:B------:R-:W-:-:S04]  /*1080*/  UIADD3 UR5, UPT, UPT, UR21, -0x1, URZ ;  /* 0xffffffff15057890 */ /* 0x000fc8000fffe0ff */
[----:B------:R-:W-:-:S03]  /*1090*/  UISETP.GE.U32.AND UP1, UPT, UR5, 0x7, UPT ;  /* 0x000000070500788c */ /* 0x000fc6000bf26070 */
[----:B------:R-:W-:-:S06]  /*10a0*/  UMOV UR5, URZ ;  /* 0x000000ff00057c82 */ /* 0x000fcc0008000000 */
[----:B------:R-:W-:Y:S05]  /*10b0*/  BRA.U !UP1, `(.L_x_27) ;  /* 0x0000000509807547 */ /* 0x000fea000b800000 */
[----:B------:R-:W-:Y:S01]  /*10c0*/  MOV R2, R3 ;  /* 0x0000000300027202 */ /* 0x000fe20000000f00 */
[----:B------:R-:W-:Y:S02]  /*10d0*/  UIADD3 UR15, UPT, UPT, -UR11, URZ, URZ ;  /* 0x000000ff0b0f7290 */ /* 0x000fe4000fffe1ff */
[----:B------:R-:W-:-:S12]  /*10e0*/  UIADD3 UR5, UPT, UPT, UR8, 0x80, URZ ;  /* 0x0000008008057890 */ /* 0x000fd8000fffe0ff */
.L_x_28:
[----:B0-----:R-:W-:Y:S01]  /*10f0*/  LDS.64 R30, [R2] ;  /* 0x00000000021e7984 */ /* 0x001fe20000000a00 */
[----:B------:R-:W-:-:S03]  /*1100*/  UIADD3 UR15, UPT, UPT, UR15, 0x8, URZ ;  /* 0x000000080f0f7890 */ /* 0x000fc6000fffe0ff */
[----:B------:R-:W0:Y:S01]  /*1110*/  LDS.64 R38, [UR5+-0x80] ;  /* 0xffff8005ff267984 */ /* 0x000e220008000a00 */
[----:B------:R-:W-:-:S03]  /*1120*/  UISETP.NE.AND UP1, UPT, UR15, URZ, UPT ;  /* 0x000000ff0f00728c */ /* 0x000fc6000bf25270 */
[----:B------:R-:W1:Y:S01]  /*1130*/  LDS.64 R28, [UR5+-0x78] ;  /* 0xffff8805ff1c7984 */ /* 0x000e620008000a00 */
[----:B0-----:R-:W-:-:S03]  /*1140*/  DFMA R32, R30, R38, R32 ;  /* 0x000000261e20722b */ /* 0x001fc60000000020 */
[----:B------:R-:W0:Y:S01]  /*1150*/  LDS.64 R38, [UR5+-0x70] ;  /* 0xffff9005ff267984 */ /* 0x000e220008000a00 */
[----:B-1----:R-:W-:-:S03]  /*1160*/  DFMA R34, R30, R28, R34 ;  /* 0x0000001c1e22722b */ /* 0x002fc60000000022 */
[----:B------:R-:W1:Y:S01]  /*1170*/  LDS.64 R28, [UR5+-0x68] ;  /* 0xffff9805ff1c7984 */ /* 0x000e620008000a00 */
[C---:B0-----:R-:W-:Y:S01]  /*1180*/  DFMA R36, R30.reuse, R38, R36 ;  /* 0x000000261e24722b */ /* 0x041fe20000000024 */
[----:B------:R-:W-:Y:S01]  /*1190*/  MOV R39, UR21 ;  /* 0x0000001500277c02 */ /* 0x000fe20008000f00 */
[----:B-1----:R-:W-:-:S03]  /*11a0*/  DFMA R30, R30, R28, R26 ;  /* 0x0000001c1e1e722b */ /* 0x002fc6000000001a */
[----:B------:R-:W-:Y:S01]  /*11b0*/  LEA R42, R39, R2, 0x3 ;  /* 0x00000002272a7211 */ /* 0x000fe200078e18ff */
[----:B------:R-:W-:Y:S04]  /*11c0*/  LDS.64 R28, [UR5+-0x58] ;  /* 0xffffa805ff1c7984 */ /* 0x000fe80008000a00 */
[----:B------:R-:W-:Y:S04]  /*11d0*/  LDS.64 R38, [UR5+-0x60] ;  /* 0xffffa005ff267984 */ /* 0x000fe80008000a00 */
[----:B------:R-:W0:Y:S02]  /*11e0*/  LDS.64 R26, [R42] ;  /* 0x000000002a1a7984 */ /* 0x000e240000000a00 */
[----:B0-----:R-:W-:-:S02]  /*11f0*/  DFMA R32, R26, R38, R32 ;  /* 0x000000261a20722b */ /* 0x001fc40000000020 */
[----:B------:R-:W0:Y:S01]  /*1200*/  LDS.64 R38, [UR5+-0x50] ;  /* 0xffffb005ff267984 */ /* 0x000e220008000a00 */
[----:B------:R-:W-:-:S03]  /*1210*/  DFMA R28, R26, R28, R34 ;  /* 0x0000001c1a1c722b */ /* 0x000fc60000000022 */
[----:B------:R-:W1:Y:S01]  /*1220*/  LDS.64 R34, [UR5+-0x48] ;  /* 0xffffb805ff227984 */ /* 0x000e620008000a00 */
[C---:B0-----:R-:W-:Y:S01]  /*1230*/  DFMA R38, R26.reuse, R38, R36 ;  /* 0x000000261a26722b */ /* 0x041fe20000000024 */
[----:B------:R-:W-:Y:S01]  /*1240*/  IMAD.U32 R37, RZ, RZ, UR21 ;  /* 0x00000015ff257e24 */ /* 0x000fe2000f8e00ff */
[----:B-1----:R-:W-:Y:S01]  /*1250*/  DFMA R34, R26, R34, R30 ;  /* 0x000000221a22722b */ /* 0x002fe2000000001e */
[----:B------:R-:W-:Y:S03]  /*1260*/  LDS.64 R30, [UR5+-0x38] ;  /* 0xffffc805ff1e7984 */ /* 0x000fe60008000a00 */
[----:B------:R-:W-:Y:S02]  /*1270*/  LEA R40, R37, R42, 0x3 ;  /* 0x0000002a25287211 */ /* 0x000fe400078e18ff */
[----:B------:R-:W-:Y:S04]  /*1280*/  LDS.64 R36, [UR5+-0x40] ;  /* 0xffffc005ff247984 */ /* 0x000fe80008000a00 */
[----:B------:R-:W0:Y:S02]  /*1290*/  LDS.64 R26, [R40] ;  /* 0x00000000281a7984 */ /* 0x000e240000000a00 */
[----:B0-----:R-:W-:-:S02]  /*12a0*/  DFMA R32, R26, R36, R32 ;  /* 0x000000241a20722b */ /* 0x001fc40000000020 */
[----:B------:R-:W0:Y:S01]  /*12b0*/  LDS.64 R36, [UR5+-0x30] ;  /* 0xffffd005ff247984 */ /* 0x000e220008000a00 */
[----:B------:R-:W-:-:S03]  /*12c0*/  DFMA R30, R26, R30, R28 ;  /* 0x0000001e1a1e722b */ /* 0x000fc6000000001c */
        /* <DEDUP_REMOVED lines=15> */
[----:B------:R-:W-:Y:S03]  /*13c0*/  LDS.64 R28, [UR5+0x8] ;  /* 0x00000805ff1c7984 */ /* 0x000fe60008000a00 */
[----:B------:R-:W-:Y:S02]  /*13d0*/  LEA R40, R37, R42, 0x3 ;  /* 0x0000002a25287211 */ /* 0x000fe400078e18ff */
[----:B------:R-:W-:Y:S04]  /*13e0*/  LDS.64 R36, [UR5] ;  /* 0x00000005ff247984 */ /* 0x000fe80008000a00 */
[----:B------:R-:W0:Y:S02]  /*13f0*/  LDS.64 R26, [R40] ;  /* 0x00000000281a7984 */ /* 0x000e240000000a00 */
[----:B0-----:R-:W-:-:S02]  /*1400*/  DFMA R32, R26, R36, R32 ;  /* 0x000000241a20722b */ /* 0x001fc40000000020 */
[----:B------:R-:W0:Y:S01]  /*1410*/  LDS.64 R36, [UR5+0x10] ;  /* 0x00001005ff247984 */ /* 0x000e220008000a00 */
[----:B------:R-:W-:-:S03]  /*1420*/  DFMA R28, R26, R28, R34 ;  /* 0x0000001c1a1c722b */ /* 0x000fc60000000022 */
[----:B------:R-:W1:Y:S01]  /*1430*/  LDS.64 R34, [UR5+0x18] ;  /* 0x00001805ff227984 */ /* 0x000e620008000a00 */
[C---:B0-----:R-:W-:Y:S01]  /*1440*/  DFMA R36, R26.reuse, R36, R38 ;  /* 0x000000241a24722b */ /* 0x041fe20000000026 */
[----:B------:R-:W-:Y:S01]  /*1450*/  MOV R39, UR21 ;  /* 0x0000001500277c02 */ /* 0x000fe20008000f00 */
[----:B-1----:R-:W-:-:S03]  /*1460*/  DFMA R34, R26, R34, R30 ;  /* 0x000000221a22722b */ /* 0x002fc6000000001e */
[----:B------:R-:W-:Y:S01]  /*1470*/  LEA R42, R39, R40, 0x3 ;  /* 0x00000028272a7211 */ /* 0x000fe200078e18ff */
[----:B------:R-:W-:Y:S04]  /*1480*/  LDS.64 R26, [UR5+0x20] ;  /* 0x00002005ff1a7984 */ /* 0x000fe80008000a00 */
[----:B------:R-:W0:Y:S04]  /*1490*/  LDS.64 R30, [R42] ;  /* 0x000000002a1e7984 */ /* 0x000e280000000a00 */
[----:B------:R-:W1:Y:S01]  /*14a0*/  LDS.64 R38, [UR5+0x28] ;  /* 0x00002805ff267984 */ /* 0x000e620008000a00 */
[----:B0-----:R-:W-:-:S03]  /*14b0*/  DFMA R32, R30, R26, R32 ;  /* 0x0000001a1e20722b */ /* 0x001fc60000000020 */
[----:B------:R-:W0:Y:S01]  /*14c0*/  LDS.64 R26, [UR5+0x30] ;  /* 0x00003005ff1a7984 */ /* 0x000e220008000a00 */
[----:B-1----:R-:W-:-:S03]  /*14d0*/  DFMA R38, R30, R38, R28 ;  /* 0x000000261e26722b */ /* 0x002fc6000000001c */
[----:B------:R-:W1:Y:S01]  /*14e0*/  LDS.64 R28, [UR5+0x38] ;  /* 0x00003805ff1c7984 */ /* 0x000e620008000a00 */
[C---:B0-----:R-:W-:Y:S01]  /*14f0*/  DFMA R26, R30.reuse, R26, R36 ;  /* 0x0000001a1e1a722b */ /* 0x041fe20000000024 */
[----:B------:R-:W-:Y:S01]  /*1500*/  IMAD.U32 R37, RZ, RZ, UR21 ;  /* 0x00000015ff257e24 */ /* 0x000fe2000f8e00ff */
[----:B-1----:R-:W-:Y:S01]  /*1510*/  DFMA R28, R30, R28, R34 ;  /* 0x0000001c1e1c722b */ /* 0x002fe20000000022 */
[----:B------:R-:W-:Y:S03]  /*1520*/  LDS.64 R34, [UR5+0x40] ;  /* 0x00004005ff227984 */ /* 0x000fe60008000a00 */
[----:B------:R-:W-:Y:S02]  /*1530*/  LEA R40, R37, R42, 0x3 ;  /* 0x0000002a25287211 */ /* 0x000fe400078e18ff */
[----:B------:R-:W-:Y:S04]  /*1540*/  LDS.64 R36, [UR5+0x48] ;  /* 0x00004805ff247984 */ /* 0x000fe80008000a00 */
        /* <DEDUP_REMOVED lines=13> */
[----:B------:R-:W-:Y:S01]  /*1620*/  LDS.64 R30, [UR5+0x78] ;  /* 0x00007805ff1e7984 */ /* 0x000fe20008000a00 */
[----:B-1----:R-:W-:-:S03]  /*1630*/  DFMA R34, R28, R34, R36 ;  /* 0x000000221c22722b */ /* 0x002fc60000000024 */
[----:B------:R-:W0:Y:S01]  /*1640*/  LDS.64 R36, [UR5+0x70] ;  /* 0x00007005ff247984 */ /* 0x000e220008000a00 */
[----:B------:R-:W-:Y:S01]  /*1650*/  UIADD3 UR5, UPT, UPT, UR5, 0x100, URZ ;  /* 0x0000010005057890 */ /* 0x000fe2000fffe0ff */
[C---:B0-----:R-:W-:Y:S02]  /*1660*/  DFMA R36, R28.reuse, R36, R26 ;  /* 0x000000241c24722b */ /* 0x041fe4000000001a */
[----:B------:R-:W-:Y:S01]  /*1670*/  DFMA R26, R28, R30, R38 ;  /* 0x0000001e1c1a722b */ /* 0x000fe20000000026 */
[----:B------:R-:W-:-:S05]  /*1680*/  IMAD.U32 R29, RZ, RZ, UR21 ;  /* 0x00000015ff1d7e24 */ /* 0x000fca000f8e00ff */
[----:B------:R-:W-:Y:S01]  /*1690*/  LEA R2, R29, R2, 0x6 ;  /* 0x000000021d027211 */ /* 0x000fe200078e30ff */
[----:B------:R-:W-:Y:S06]  /*16a0*/  BRA.U UP1, `(.L_x_28) ;  /* 0xfffffff901907547 */ /* 0x000fec000b83ffff */
[----:B------:R-:W-:-:S05]  /*16b0*/  UMOV UR5, UR11 ;  /* 0x0000000b00057c82 */ /* 0x000fca0008000000 */
.L_x_27:
[----:B------:R-:W-:-:S09]  /*16c0*/  UISETP.NE.AND UP1, UPT, UR17, URZ, UPT ;  /* 0x000000ff1100728c */ /* 0x000fd2000bf25270 */
[----:B------:R-:W-:Y:S05]  /*16d0*/  BRA.U !UP1, `(.L_x_26) ;  /* 0x0000000509747547 */ /* 0x000fea000b800000 */
[----:B------:R-:W-:Y:S02]  /*16e0*/  UIADD3 UR15, UPT, UPT, UR17, -0x1, URZ ;  /* 0xffffffff110f7890 */ /* 0x000fe4000fffe0ff */
[----:B------:R-:W-:Y:S02]  /*16f0*/  UISETP.NE.AND UP2, UPT, UR18, URZ, UPT ;  /* 0x000000ff1200728c */ /* 0x000fe4000bf45270 */
[----:B------:R-:W-:-:S09]  /*1700*/  UISETP.GE.U32.AND UP1, UPT, UR15, 0x3, UPT ;  /* 0x000000030f00788c */ /* 0x000fd2000bf26070 */
[----:B------:R-:W-:Y:S05]  /*1710*/  BRA.U !UP1, `(.L_x_29) ;  /* 0x0000000109b87547 */ /* 0x000fea000b800000 */
[----:B------:R-:W-:Y:S02]  /*1720*/  UIMAD UR15, UR5, UR21, URZ ;  /* 0x00000015050f72a4 */ /* 0x000fe4000f8e02ff */
[----:B------:R-:W-:Y:S02]  /*1730*/  ULEA UR16, UR5, UR8, 0x5 ;  /* 0x0000000805107291 */ /* 0x000fe4000f8e28ff */
[----:B------:R-:W-:Y:S02]  /*1740*/  UIADD3 UR5, UPT, UPT, UR5, 0x4, URZ ;  /* 0x0000000405057890 */ /* 0x000fe4000fffe0ff */
[----:B------:R-:W-:-:S04]  /*1750*/  MOV R2, UR15 ;  /* 0x0000000f00027c02 */ /* 0x000fc80008000f00 */
[----:B------:R-:W-:Y:S01]  /*1760*/  LEA R2, R2, R3, 0x3 ;  /* 0x0000000302027211 */ /* 0x000fe200078e18ff */
[----:B0-----:R-:W-:Y:S04]  /*1770*/  LDS.64 R38, [UR16] ;  /* 0x00000010ff267984 */ /* 0x001fe80008000a00 */
[----:B------:R-:W0:Y:S04]  /*1780*/  LDS.64 R30, [R2] ;  /* 0x00000000021e7984 */ /* 0x000e280000000a00 */
[----:B------:R-:W1:Y:S04]  /*1790*/  LDS.64 R28, [UR16+0x8] ;  /* 0x00000810ff1c7984 */ /* 0x000e680008000a00 */
[----:B------:R-:W-:Y:S01]  /*17a0*/  LDS.64 R44, [UR16+0x20] ;  /* 0x00002010ff2c7984 */ /* 0x000fe20008000a00 */
        /* <DEDUP_REMOVED lines=8> */
[----:B------:R-:W-:-:S04]  /*1830*/  LEA R36, R37, R2, 0x3 ;  /* 0x0000000225247211 */ /* 0x000fc800078e18ff */
[----:B------:R-:W-:Y:S01]  /*1840*/  LEA R2, R37, R36, 0x3 ;  /* 0x0000002425027211 */ /* 0x000fe200078e18ff */
[----:B------:R-:W0:Y:S04]  /*1850*/  LDS.64 R26, [R36] ;  /* 0x00000000241a7984 */ /* 0x000e280000000a00 */
[----:B------:R-:W-:Y:S01]  /*1860*/  LDS.64 R36, [UR16+0x50] ;  /* 0x00005010ff247984 */ /* 0x000fe20008000a00 */
[C---:B0-----:R-:W-:Y:S02]  /*1870*/  DFMA R44, R26.reuse, R44, R38 ;  /* 0x0000002c1a2c722b */ /* 0x041fe40000000026 */
[C---:B------:R-:W-:Y:S01]  /*1880*/  DFMA R34, R26.reuse, R28, R34 ;  /* 0x0000001c1a22722b */ /* 0x040fe20000000022 */
[----:B------:R-:W0:Y:S04]  /*1890*/  LDS.64 R38, [UR16+0x30] ;  /* 0x00003010ff267984 */ /* 0x000e280008000a00 */
[----:B------:R-:W1:Y:S01]  /*18a0*/  LDS.64 R28, [UR16+0x38] ;  /* 0x00003810ff1c7984 */ /* 0x000e620008000a00 */
[----:B0-----:R-:W-:-:S03]  /*18b0*/  DFMA R32, R26, R38, R32 ;  /* 0x000000261a20722b */ /* 0x001fc60000000020 */
[----:B------:R-:W-:Y:S01]  /*18c0*/  LDS.64 R38, [UR16+0x40] ;  /* 0x00004010ff267984 */ /* 0x000fe20008000a00 */
[----:B-1----:R-:W-:-:S03]  /*18d0*/  DFMA R30, R26, R28, R30 ;  /* 0x0000001c1a1e722b */ /* 0x002fc6000000001e */
[----:B------:R-:W0:Y:S04]  /*18e0*/  LDS.64 R26, [R2] ;  /* 0x00000000021a7984 */ /* 0x000e280000000a00 */
[----:B------:R-:W1:Y:S01]  /*18f0*/  LDS.64 R28, [UR16+0x48] ;  /* 0x00004810ff1c7984 */ /* 0x000e620008000a00 */
[C---:B0-----:R-:W-:Y:S02]  /*1900*/  DFMA R44, R26.reuse, R38, R44 ;  /* 0x000000261a2c722b */ /* 0x041fe4000000002c */
[C---:B------:R-:W-:Y:S01]  /*1910*/  DFMA R36, R26.reuse, R36, R32 ;  /* 0x000000241a24722b */ /* 0x040fe20000000020 */
[----:B------:R-:W0:Y:S01]  /*1920*/  LDS.64 R38, [UR16+0x58] ;  /* 0x00005810ff267984 */ /* 0x000e220008000a00 */
[----:B-1----:R-:W-:Y:S01]  /*1930*/  DFMA R34, R26, R28, R34 ;  /* 0x0000001c1a22722b */ /* 0x002fe20000000022 */
[----:B------:R-:W-:-:S02]  /*1940*/  MOV R29, UR21 ;  /* 0x00000015001d7c02 */ /* 0x000fc40008000f00 */
[----:B------:R-:W-:Y:S03]  /*1950*/  LDS.64 R32, [UR16+0x60] ;  /* 0x00006010ff207984 */ /* 0x000fe60008000a00 */
[----:B------:R-:W-:-:S06]  /*1960*/  IMAD R28, R29, 0x8, R2 ;  /* 0x000000081d1c7824 */ /* 0x000fcc00078e0202 */
[----:B------:R-:W1:Y:S01]  /*1970*/  LDS.64 R28, [R28] ;  /* 0x000000001c1c7984 */ /* 0x000e620000000a00 */
[----:B0-----:R-:W-:-:S03]  /*1980*/  DFMA R26, R26, R38, R30 ;  /* 0x000000261a1a722b */ /* 0x001fc6000000001e */
[----:B------:R-:W0:Y:S04]  /*1990*/  LDS.64 R38, [UR16+0x70] ;  /* 0x00007010ff267984 */ /* 0x000e280008000a00 */
[----:B------:R-:W2:Y:S01]  /*19a0*/  LDS.64 R30, [UR16+0x78] ;  /* 0x00007810ff1e7984 */ /* 0x000ea20008000a00 */
[----:B-1----:R-:W-:-:S03]  /*19b0*/  DFMA R32, R28, R32, R44 ;  /* 0x000000201c20722b */ /* 0x002fc6000000002c */
[----:B------:R-:W1:Y:S01]  /*19c0*/  LDS.64 R44, [UR16+0x68] ;  /* 0x00006810ff2c7984 */ /* 0x000e620008000a00 */
[C---:B0-----:R-:W-:Y:S02]  /*19d0*/  DFMA R36, R28.reuse, R38, R36 ;  /* 0x000000261c24722b */ /* 0x041fe40000000024 */
[C---:B--2---:R-:W-:Y:S02]  /*19e0*/  DFMA R26, R28.reuse, R30, R26 ;  /* 0x0000001e1c1a722b */ /* 0x044fe4000000001a */
[----:B-1----:R-:W-:-:S11]  /*19f0*/  DFMA R34, R28, R44, R34 ;  /* 0x0000002c1c22722b */ /* 0x002fd60000000022 */
.L_x_29:
[----:B------:R-:W-:Y:S05]  /*1a00*/  BRA.U !UP2, `(.L_x_26) ;  /* 0x000000010aa87547 */ /* 0x000fea000b800000 */
[----:B------:R-:W-:Y:S02]  /*1a10*/  UISETP.NE.AND UP1, UPT, UR18, 0x1, UPT ;  /* 0x000000011200788c */ /* 0x000fe4000bf25270 */
[----:B------:R-:W-:-:S07]  /*1a20*/  ULOP3.LUT UP2, URZ, UR21, 0x1, URZ, 0xc0, !UPT ;  /* 0x0000000115ff7892 */ /* 0x000fce000f84c0ff */
        /* <DEDUP_REMOVED lines=9> */
[----:B------:R-:W2:Y:S01]  /*1ac0*/  LDS.64 R44, [UR16+0x18] ;  /* 0x00001810ff2c7984 */ /* 0x000ea20008000a00 */
[----:B0-----:R-:W-:-:S03]  /*1ad0*/  DFMA R32, R30, R28, R32 ;  /* 0x0000001c1e20722b */ /* 0x001fc60000000020 */
[----:B------:R-:W0:Y:S01]  /*1ae0*/  LDS.64 R28, [UR16+0x10] ;  /* 0x00001010ff1c7984 */ /* 0x000e220008000a00 */
[C---:B-1----:R-:W-:Y:S01]  /*1af0*/  DFMA R34, R30.reuse, R38, R34 ;  /* 0x000000261e22722b */ /* 0x042fe20000000022 */
[----:B------:R-:W-:Y:S01]  /*1b00*/  MOV R39, UR21 ;  /* 0x0000001500277c02 */ /* 0x000fe20008000f00 */
[----:B--2---:R-:W-:-:S03]  /*1b10*/  DFMA R26, R30, R44, R26 ;  /* 0x0000002c1e1a722b */ /* 0x004fc6000000001a */
[----:B------:R-:W-:Y:S01]  /*1b20*/  LEA R40, R39, R2, 0x3 ;  /* 0x0000000227287211 */ /* 0x000fe200078e18ff */
[----:B------:R-:W-:Y:S04]  /*1b30*/  LDS.64 R44, [UR16+0x28] ;  /* 0x00002810ff2c7984 */ /* 0x000fe80008000a00 */
[----:B------:R-:W-:Y:S01]  /*1b40*/  LDS.64 R38, [UR16+0x20] ;  /* 0x00002010ff267984 */ /* 0x000fe20008000a00 */
[----:B0-----:R-:W-:-:S03]  /*1b50*/  DFMA R36, R30, R28, R36 ;  /* 0x0000001c1e24722b */ /* 0x001fc60000000024 */
[----:B------:R-:W0:Y:S04]  /*1b60*/  LDS.64 R28, [R40] ;  /* 0x00000000281c7984 */ /* 0x000e280000000a00 */
[----:B------:R-:W1:Y:S01]  /*1b70*/  LDS.64 R30, [UR16+0x38] ;  /* 0x00003810ff1e7984 */ /* 0x000e620008000a00 */
[----:B0-----:R-:W-:-:S03]  /*1b80*/  DFMA R32, R28, R38, R32 ;  /* 0x000000261c20722b */ /* 0x001fc60000000020 */
[----:B------:R-:W0:Y:S01]  /*1b90*/  LDS.64 R38, [UR16+0x30] ;  /* 0x00003010ff267984 */ /* 0x000e220008000a00 */
[C---:B------:R-:W-:Y:S02]  /*1ba0*/  DFMA R34, R28.reuse, R44, R34 ;  /* 0x0000002c1c22722b */ /* 0x040fe40000000022 */
[C---:B-1----:R-:W-:Y:S02]  /*1bb0*/  DFMA R26, R28.reuse, R30, R26 ;  /* 0x0000001e1c1a722b */ /* 0x042fe4000000001a */
[----:B0-----:R-:W-:-:S11]  /*1bc0*/  DFMA R36, R28, R38, R36 ;  /* 0x000000261c24722b */ /* 0x001fd60000000024 */
.L_x_30:
[----:B------:R-:W-:Y:S05]  /*1bd0*/  BRA.U !UP2, `(.L_x_26) ;  /* 0x000000010a347547 */ /* 0x000fea000b800000 */
[----:B------:R-:W-:Y:S02]  /*1be0*/  UIMAD UR15, UR5, UR21, URZ ;  /* 0x00000015050f72a4 */ /* 0x000fe4000f8e02ff */
[----:B------:R-:W-:-:S04]  /*1bf0*/  ULEA UR5, UR5, UR8, 0x5 ;  /* 0x0000000805057291 */ /* 0x000fc8000f8e28ff */
[----:B------:R-:W-:-:S05]  /*1c00*/  IMAD.U32 R44, RZ, RZ, UR15 ;  /* 0x0000000fff2c7e24 */ /* 0x000fca000f8e00ff */
[----:B------:R-:W-:Y:S01]  /*1c10*/  LEA R44, R44, R3, 0x3 ;  /* 0x000000032c2c7211 */ /* 0x000fe200078e18ff */
[----:B0-----:R-:W-:Y:S04]  /*1c20*/  LDS.64 R28, [UR5] ;  /* 0x00000005ff1c7984 */ /* 0x001fe80008000a00 */
[----:B------:R-:W-:Y:S04]  /*1c30*/  LDS.64 R38, [UR5+0x8] ;  /* 0x00000805ff267984 */ /* 0x000fe80008000a00 */
[----:B------:R-:W0:Y:S04]  /*1c40*/  LDS.64 R44, [R44] ;  /* 0x000000002c2c7984 */ /* 0x000e280000000a00 */
[----:B------:R-:W1:Y:S01]  /*1c50*/  LDS.64 R30, [UR5+0x10] ;  /* 0x00001005ff1e7984 */ /* 0x000e620008000a00 */
[----:B0-----:R-:W-:-:S03]  /*1c60*/  DFMA R32, R44, R28, R32 ;  /* 0x0000001c2c20722b */ /* 0x001fc60000000020 */
[----:B------:R-:W0:Y:S01]  /*1c70*/  LDS.64 R28, [UR5+0x18] ;  /* 0x00001805ff1c7984 */ /* 0x000e220008000a00 */
[C---:B------:R-:W-:Y:S02]  /*1c80*/  DFMA R34, R44.reuse, R38, R34 ;  /* 0x000000262c22722b */ /* 0x040fe40000000022 */
[C---:B-1----:R-:W-:Y:S02]  /*1c90*/  DFMA R36, R44.reuse, R30, R36 ;  /* 0x0000001e2c24722b */ /* 0x042fe40000000024 */
[----:B0-----:R-:W-:-:S11]  /*1ca0*/  DFMA R26, R44, R28, R26 ;  /* 0x0000001c2c1a722b */ /* 0x001fd6000000001a */
.L_x_26:
[----:B------:R-:W-:Y:S05]  /*1cb0*/  BRA.U UP0, `(.L_x_24) ;  /* 0x0000000100307547 */ /* 0x000fea000b800000 */
[----:B------:R-:W-:Y:S01]  /*1cc0*/  MOV R2, UR21 ;  /* 0x0000001500027c02 */ /* 0x000fe20008000f00 */
[----:B-----5:R1:W-:Y:S01]  /*1cd0*/  STS.64 [R3], R10 ;  /* 0x0000000a03007388 */ /* 0x0203e20000000a00 */
[----:B------:R-:W-:Y:S02]  /*1ce0*/  UIMAD.WIDE UR6, UR21, 0x8, UR6 ;  /* 0x00000008150678a5 */ /* 0x000fe4000f8e0206 */
[----:B0-----:R-:W-:Y:S01]  /*1cf0*/  LEA R29, R2, R43, 0x3 ;  /* 0x0000002b021d7211 */ /* 0x001fe200078e18ff */
[----:B------:R1:W-:Y:S04]  /*1d00*/  STS.64 [R4], R12 ;  /* 0x0000000c04007388 */ /* 0x0003e80000000a00 */
[----:B------:R1:W-:Y:S04]  /*1d10*/  STS.64 [R5], R14 ;  /* 0x0000000e05007388 */ /* 0x0003e80000000a00 */
[----:B------:R1:W-:Y:S04]  /*1d20*/  STS.64 [R6], R16 ;  /* 0x0000001006007388 */ /* 0x0003e80000000a00 */
[----:B------:R1:W-:Y:S04]  /*1d30*/  STS.64 [R7], R18 ;  /* 0x0000001207007388 */ /* 0x0003e80000000a00 */
[----:B------:R1:W-:Y:S04]  /*1d40*/  STS.64 [R41], R20 ;  /* 0x0000001429007388 */ /* 0x0003e80000000a00 */
[----:B------:R1:W-:Y:S04]  /*1d50*/  STS.64 [R43], R22 ;  /* 0x000000162b007388 */ /* 0x0003e80000000a00 */
[----:B------:R1:W-:Y:S01]  /*1d60*/  STS.64 [R29], R24 ;  /* 0x000000181d007388 */ /* 0x0003e20000000a00 */
[----:B------:R-:W-:Y:S05]  /*1d70*/  BRA `(.L_x_31) ;  /* 0xfffffff000107947 */ /* 0x000fea000383ffff */
.L_x_24:
[----:B------:R-:W1:Y:S08]  /*1d80*/  LDC.64 R2, c[0x0][0x3b0] ;  /* 0x0000ec00ff027b82 */ /* 0x000e700000000a00 */
[----:B--23--:R-:W2:Y:S01]  /*1d90*/  LDC R5, c[0x0][0x3b8] ;  /* 0x0000ee00ff057b82 */ /* 0x00cea20000000800 */
[----:B-1----:R-:W-:-:S05]  /*1da0*/  IMAD.WIDE R2, R0, 0x8, R2 ;  /* 0x0000000800027825 */ /* 0x002fca00078e0202 */
[----:B------:R-:W-:Y:S01]  /*1db0*/  STG.E.64 desc[UR12][R2.64], R32 ;  /* 0x0000002002007986 */ /* 0x000fe2000c101b0c */
[C---:B--2---:R-:W-:Y:S01]  /*1dc0*/  SHF.L.U32 R7, R5.reuse, 0x1, RZ ;  /* 0x0000000105077819 */ /* 0x044fe200000006ff */
        /* <DEDUP_REMOVED lines=8> */
.L_x_32:
        /* <DEDUP_REMOVED lines=11> */
.L_x_69:


//--------------------- .text._Z28dgemm_kernel_prefetch_s2r_16iiiiPdiS_iS_i --------------------------
	.section	.text._Z28dgemm_kernel_prefetch_s2r_16iiiiPdiS_iS_i,"ax",@progbits
	.align	128
        .global         _Z28dgemm_kernel_prefetch_s2r_16iiiiPdiS_iS_i
        .type           _Z28dgemm_kernel_prefetch_s2r_16iiiiPdiS_iS_i,@function
        .size           _Z28dgemm_kernel_prefetch_s2r_16iiiiPdiS_iS_i,(.L_x_70 - _Z28dgemm_kernel_prefetch_s2r_16iiiiPdiS_iS_i)
        .other          _Z28dgemm_kernel_prefetch_s2r_16iiiiPdiS_iS_i,@"STO_CUDA_ENTRY STV_DEFAULT"
_Z28dgemm_kernel_prefetch_s2r_16iiiiPdiS_iS_i:
.text._Z28dgemm_kernel_prefetch_s2r_16iiiiPdiS_iS_i:
        /* <DEDUP_REMOVED lines=19> */
[----:B------:R-:W-:-:S05]  /*0130*/  UMOV UR4, 0x400 ;  /* 0x0000040000047882 */ /* 0x000fca0000000000 */
[----:B------:R-:W-:Y:S01]  /*0140*/  MOV R3, UR7 ;  /* 0x0000000700037c02 */ /* 0x000fe20008000f00 */
[----:B0-----:R-:W-:-:S03]  /*0150*/  ULEA UR5, UR5, UR4, 0x18 ;  /* 0x0000000405057291 */ /* 0x001fc6000f8ec0ff */
[----:B------:R-:W-:-:S09]  /*0160*/  UMOV UR4, URZ ;  /* 0x000000ff00047c82 */ /* 0x000fd20008000000 */
.L_x_35:
        /* <DEDUP_REMOVED lines=34> */
[----:B------:R-:W-:-:S05]  /*0390*/  MOV R40, UR9 ;  /* 0x0000000900287c02 */ /* 0x000fca0008000f00 */
[----:B------:R-:W-:-:S05]  /*03a0*/  IMAD R38, R40, UR4, R0 ;  /* 0x0000000428267c24 */ /* 0x000fca000f8e0200 */
[----:B------:R-:W-:-:S04]  /*03b0*/  LEA R39, R38, UR5, 0x3 ;  /* 0x0000000526277c11 */ /* 0x000fc8000f8e18ff */
[----:B------:R-:W-:-:S05]  /*03c0*/  LEA R41, R40, R39, 0x3 ;  /* 0x0000002728297211 */ /* 0x000fca00078e18ff */
[----:B------:R-:W-:-:S05]  /*03d0*/  IMAD R43, R40, 0x8, R41 ;  /* 0x00000008282b7824 */ /* 0x000fca00078e0229 */
[----:B------:R-:W-:-:S04]  /*03e0*/  LEA R45, R40, R43, 0x3 ;  /* 0x0000002b282d7211 */ /* 0x000fc800078e18ff */
[----:B------:R-:W-:-:S04]  /*03f0*/  LEA R47, R40, R45, 0x3 ;  /* 0x0000002d282f7211 */ /* 0x000fc800078e18ff */
[----:B------:R-:W-:-:S04]  /*0400*/  LEA R49, R40, R47, 0x3 ;  /* 0x0000002f28317211 */ /* 0x000fc800078e18ff */
        /* <DEDUP_REMOVED lines=8> */
[----:B------:R-:W-:Y:S01]  /*0490*/  LEA R67, R40, R65, 0x3 ;  /* 0x0000004128437211 */ /* 0x000fe200078e18ff */
[----:B------:R-:W-:-:S06]  /*04a0*/  UIADD3 UR4, UPT, UPT, UR4, 0x10, URZ ;  /* 0x0000001004047890 */ /* 0x000fcc000fffe0ff */
[----:B------:R-:W-:Y:S01]  /*04b0*/  ISETP.NE.AND P0, PT, R3, UR4, PT ;  /* 0x0000000403007c0c */ /* 0x000fe2000bf05270 */
[----:B--2---:R0:W-:Y:S04]  /*04c0*/  STS.64 [R39], R4 ;  /* 0x0000000427007388 */ /* 0x0041e80000000a00 */
[----:B---3--:R1:W-:Y:S04]  /*04d0*/  STS.64 [R41], R6 ;  /* 0x0000000629007388 */ /* 0x0083e80000000a00 */
[----:B----4-:R1:W-:Y:S04]  /*04e0*/  STS.64 [R43], R8 ;  /* 0x000000082b007388 */ /* 0x0103e80000000a00 */
[----:B-----5:R1:W-:Y:S04]  /*04f0*/  STS.64 [R45], R10 ;  /* 0x0000000a2d007388 */ /* 0x0203e80000000a00 */
        /* <DEDUP_REMOVED lines=14> */
.L_x_34:
        /* <DEDUP_REMOVED lines=32> */
[----:B------:R-:W-:-:S04]  /*07e0*/  LEA R31, R24, R29, 0x3 ;  /* 0x0000001d181f7211 */ /* 0x000fc800078e18ff */
[----:B------:R-:W-:-:S05]  /*07f0*/  LEA R33, R24, R31, 0x3 ;  /* 0x0000001f18217211 */ /* 0x000fca00078e18ff */
[----:B------:R-:W-:-:S05]  /*0800*/  IMAD R35, R24, 0x8, R33 ;  /* 0x0000000818237824 */ /* 0x000fca00078e0221 */
        /* <DEDUP_REMOVED lines=10> */
.L_x_36:
        /* <DEDUP_REMOVED lines=17> */
[----:B------:R-:W-:Y:S01]  /*09c0*/  IMAD R12, R3, UR9, R0 ;  /* 0x00000009030c7c24 */ /* 0x000fe2000f8e0200 */
[----:B------:R-:W-:Y:S01]  /*09d0*/  MOV R16, UR9 ;  /* 0x0000000900107c02 */ /* 0x000fe20008000f00 */
[----:B0-----:R-:W-:-:S06]  /*09e0*/  ULEA UR4, UR5, UR4, 0x18 ;  /* 0x0000000405047291 */ /* 0x001fcc000f8ec0ff */
[----:B------:R-:W-:-:S04]  /*09f0*/  LEA R13, R12, UR4, 0x3 ;  /* 0x000000040c0d7c11 */ /* 0x000fc8000f8e18ff */
[----:B------:R-:W-:-:S05]  /*0a00*/  LEA R17, R16, R13, 0x3 ;  /* 0x0000000d10117211 */ /* 0x000fca00078e18ff */
[----:B------:R-:W-:-:S05]  /*0a10*/  IMAD R19, R16, 0x8, R17 ;  /* 0x0000000810137824 */ /* 0x000fca00078e0211 */
[----:B------:R-:W-:Y:S02]  /*0a20*/  LEA R21, R16, R19, 0x3 ;  /* 0x0000001310157211 */ /* 0x000fe400078e18ff */
[----:B------:R-:W-:Y:S01]  /*0a30*/  IADD3 R3, PT, PT, R3, 0x4, RZ ;  /* 0x0000000403037810 */ /* 0x000fe20007ffe0ff */
[----:B--2---:R2:W-:Y:S04]  /*0a40*/  STS.64 [R13], R4 ;  /* 0x000000040d007388 */ /* 0x0045e80000000a00 */
[----:B---3--:R2:W-:Y:S04]  /*0a50*/  STS.64 [R17], R6 ;  /* 0x0000000611007388 */ /* 0x0085e80000000a00 */
[----:B----4-:R2:W-:Y:S04]  /*0a60*/  STS.64 [R19], R8 ;  /* 0x0000000813007388 */ /* 0x0105e80000000a00 */
[----:B-----5:R2:W-:Y:S02]  /*0a70*/  STS.64 [R21], R10 ;  /* 0x0000000a15007388 */ /* 0x0205e40000000a00 */
.L_x_37:
[----:B------:R-:W-:Y:S05]  /*0a80*/  BRA.U !UP1, `(.L_x_33) ;  /* 0x00000001093c7547 */ /* 0x000fea000b800000 */
[----:B------:R-:W3:Y:S01]  /*0a90*/  S2UR UR5, SR_CgaCtaId ;  /* 0x00000000000579c3 */ /* 0x000ee20000008800 */
[----:B------:R-:W-:Y:S01]  /*0aa0*/  UMOV UR4, 0x400 ;  /* 0x0000040000047882 */ /* 0x000fe20000000000 */
[----:B------:R-:W4:Y:S01]  /*0ab0*/  LDCU UR7, c[0x0][0x398] ;  /* 0x00007300ff0777ac */ /* 0x000f220008000800 */
[----:B---3--:R-:W-:-:S03]  /*0ac0*/  ULEA UR5, UR5, UR4, 0x18 ;  /* 0x0000000405057291 */ /* 0x008fc6000f8ec0ff */
[----:B----4-:R-:W-:-:S09]  /*0ad0*/  UMOV UR4, URZ ;  /* 0x000000ff00047c82 */ /* 0x010fd20008000000 */
.L_x_38:
        /* <DEDUP_REMOVED lines=10> */
.L_x_33:
[----:B------:R-:W4:Y:S01]  /*0b80*/  LDCU UR4, c[0x0][0x388] ;  /* 0x00007100ff0477ac */ /* 0x000f220008000800 */
[----:B-1----:R-:W-:Y:S02]  /*0b90*/  CS2R R52, SRZ ;  /* 0x0000000000347805 */ /* 0x002fe4000001ff00 */
[----:B------:R-:W-:Y:S02]  /*0ba0*/  CS2R R54, SRZ ;  /* 0x0000000000367805 */ /* 0x000fe4000001ff00 */
[----:B------:R-:W-:Y:S02]  /*0bb0*/  CS2R R56, SRZ ;  /* 0x0000000000387805 */ /* 0x000fe4000001ff00 */
[----:B0-2---:R-:W-:Y:S01]  /*0bc0*/  CS2R R16, SRZ ;  /* 0x0000000000107805 */ /* 0x005fe2000001ff00 */
[----:B----4-:R-:W-:-:S09]  /*0bd0*/  UISETP.GE.AND UP0, UPT, UR4, 0x1, UPT ;  /* 0x000000010400788c */ /* 0x010fd2000bf06270 */
[----:B------:R-:W-:Y:S05]  /*0be0*/  BRA.U !UP0, `(.L_x_39) ;  /* 0x0000001108c87547 */ /* 0x000fea000b800000 */
[----:B------:R-:W0:Y:S01]  /*0bf0*/  S2UR UR5, SR_CgaCtaId ;  /* 0x00000000000579c3 */ /* 0x000e220000008800 */
[----:B------:R-:W-:Y:S01]  /*0c00*/  UMOV UR4, 0x400 ;  /* 0x0000040000047882 */ /* 0x000fe20000000000 */
[----:B------:R-:W-:Y:S02]  /*0c10*/  MOV R62, UR9 ;  /* 0x00000009003e7c02 */ /* 0x000fe40008000f00 */
[----:B------:R-:W-:Y:S02]  /*0c20*/  CS2R R16, SRZ ;  /* 0x0000000000107805 */ /* 0x000fe4000001ff00 */
[----:B------:R-:W-:Y:S02]  /*0c30*/  CS2R R56, SRZ ;  /* 0x0000000000387805 */ /* 0x000fe4000001ff00 */
[----:B------:R-:W-:Y:S02]  /*0c40*/  CS2R R54, SRZ ;  /* 0x0000000000367805 */ /* 0x000fe4000001ff00 */
[----:B------:R-:W-:Y:S01]  /*0c50*/  CS2R R52, SRZ ;  /* 0x0000000000347805 */ /* 0x000fe2000001ff00 */
[----:B------:R-:W-:Y:S01]  /*0c60*/  ULOP3.LUT UR11, UR9, 0x7, URZ, 0xc0, !UPT ;  /* 0x00000007090b7892 */ /* 0x000fe2000f8ec0ff */
[----:B------:R-:W1:Y:S01]  /*0c70*/  LDCU.64 UR6, c[0x0][0x3a0] ;  /* 0x00007400ff0677ac */ /* 0x000e620008000a00 */
[----:B0-----:R-:W-:-:S02]  /*0c80*/  ULEA UR5, UR5, UR4, 0x18 ;  /* 0x0000000405057291 */ /* 0x001fc4000f8ec0ff */
[----:B------:R-:W-:-:S04]  /*0c90*/  UIMAD UR4, UR9, UR9, URZ ;  /* 0x00000009090472a4 */ /* 0x000fc8000f8e02ff */
[----:B---3--:R-:W-:Y:S01]  /*0ca0*/  LEA R4, R0, UR5, 0x3 ;  /* 0x0000000500047c11 */ /* 0x008fe2000f8e18ff */
[----:B------:R-:W-:-:S03]  /*0cb0*/  ULEA UR8, UR4, UR5, 0x3 ;  /* 0x0000000504087291 */ /* 0x000fc6000f8e18ff */
[----:B------:R-:W-:Y:S01]  /*0cc0*/  UMOV UR4, URZ ;  /* 0x000000ff00047c82 */ /* 0x000fe20008000000 */
[----:B------:R-:W-:Y:S01]  /*0cd0*/  IMAD R5, R62, 0x8, R4 ;  /* 0x000000083e057824 */ /* 0x000fe200078e0204 */
[----:B------:R-:W-:-:S04]  /*0ce0*/  UIADD3 UR9, UPT, UPT, UR8, 0x80, URZ ;  /* 0x0000008008097890 */ /* 0x000fc8000fffe0ff */
        /* <DEDUP_REMOVED lines=12> */
[----:B-1----:R-:W-:-:S07]  /*0db0*/  LEA R62, R62, R61, 0x3 ;  /* 0x0000003d3e3e7211 */ /* 0x002fce00078e18ff */
.L_x_46:
[----:B------:R-:W0:Y:S01]  /*0dc0*/  LDC R63, c[0x0][0x3a8] ;  /* 0x0000ea00ff3f7b82 */ /* 0x000e220000000800 */
[----:B------:R-:W-:-:S07]  /*0dd0*/  HFMA2 R67, -RZ, RZ, 0, 4.76837158203125e-07 ;  /* 0x00000008ff437431 */ /* 0x000fce00000001ff */
[----:B------:R-:W-:Y:S01]  /*0de0*/  BAR.SYNC.DEFER_BLOCKING 0x0 ;  /* 0x0000000000007b1d */ /* 0x000fe20000010000 */
[----:B-1----:R-:W-:-:S05]  /*0df0*/  LEA R3, R0, UR8, 0x5 ;  /* 0x0000000800037c11 */ /* 0x002fca000f8e28ff */
[----:B------:R-:W1:Y:S01]  /*0e00*/  LDCU.64 UR16, c[0x0][0x388] ;  /* 0x00007100ff1077ac */ /* 0x000e620008000a00 */
[----:B------:R-:W-:-:S04]  /*0e10*/  IMAD.WIDE.U32 R66, R0, R67, UR6 ;  /* 0x0000000600427e25 */ /* 0x000fc8000f8e0043 */
[C---:B0-----:R-:W-:Y:S02]  /*0e20*/  IMAD.SHL.U32 R19, R63.reuse, 0x2, RZ ;  /* 0x000000023f137824 */ /* 0x041fe400078e00ff */
[----:B------:R-:W-:Y:S01]  /*0e30*/  IMAD R69, R63, 0x3, RZ ;  /* 0x000000033f457824 */ /* 0x000fe200078e02ff */
[----:B------:R0:W2:Y:S01]  /*0e40*/  LDG.E.64 R64, desc[UR12][R66.64] ;  /* 0x0000000c42407981 */ /* 0x0000a2000c1e1b00 */
[----:B------:R-:W-:-:S06]  /*0e50*/  IMAD.WIDE R18, R19, 0x8, R66 ;  /* 0x0000000813127825 */ /* 0x000fcc00078e0242 */
[----:B------:R-:W3:Y:S04]  /*0e60*/  LDG.E.64 R18, desc[UR12][R18.64] ;  /* 0x0000000c12127981 */ /* 0x000ee8000c1e1b00 */
[----:B---3--:R3:W-:Y:S02]  /*0e70*/  STS.64 [R3+0x10], R18 ;  /* 0x0000101203007388 */ /* 0x0087e40000000a00 */
[----:B---3--:R-:W-:-:S04]  /*0e80*/  IMAD.WIDE R18, R63, 0x8, R66 ;  /* 0x000000083f127825 */ /* 0x008fc800078e0242 */
[----:B0-----:R-:W-:Y:S02]  /*0e90*/  IMAD.WIDE R66, R69, 0x8, R66 ;  /* 0x0000000845427825 */ /* 0x001fe400078e0242 */
[----:B------:R-:W3:Y:S04]  /*0ea0*/  LDG.E.64 R18, desc[UR12][R18.64] ;  /* 0x0000000c12127981 */ /* 0x000ee8000c1e1b00 */
[----:B------:R-:W4:Y:S04]  /*0eb0*/  LDG.E.64 R66, desc[UR12][R66.64] ;  /* 0x0000000c42427981 */ /* 0x000f28000c1e1b00 */
[----:B--2---:R0:W-:Y:S01]  /*0ec0*/  STS.64 [R3], R64 ;  /* 0x0000004003007388 */ /* 0x0041e20000000a00 */
[----:B-1----:R-:W-:-:S04]  /*0ed0*/  UIADD3 UR4, UPT, UPT, UR4, UR17, URZ ;  /* 0x0000001104047290 */ /* 0x002fc8000fffe0ff */
[----:B------:R-:W-:Y:S02]  /*0ee0*/  UISETP.GE.AND UP0, UPT, UR4, UR16, UPT ;  /* 0x000000100400728c */ /* 0x000fe4000bf06270 */
[----:B------:R-:W-:Y:S01]  /*0ef0*/  UISETP.GE.AND UP1, UPT, UR17, 0x1, UPT ;  /* 0x000000011100788c */ /* 0x000fe2000bf26270 */
[----:B---3--:R0:W-:Y:S04]  /*0f00*/  STS.64 [R3+0x8], R18 ;  /* 0x0000081203007388 */ /* 0x0081e80000000a00 */
[----:B----4-:R0:W-:Y:S01]  /*0f10*/  STS.64 [R3+0x18], R66 ;  /* 0x0000184203007388 */ /* 0x0101e20000000a00 */
[----:B------:R-:W-:Y:S06]  /*0f20*/  BAR.SYNC.DEFER_BLOCKING 0x0 ;  /* 0x0000000000007b1d */ /* 0x000fec0000010000 */
[----:B------:R-:W-:Y:S05]  /*0f30*/  BRA.U UP0, `(.L_x_40) ;  /* 0x0000000100887547 */ /* 0x000fea000b800000 */
[----:B------:R-:W0:Y:S02]  /*0f40*/  LDC R50, c[0x0][0x398] ;  /* 0x0000e600ff327b82 */ /* 0x000e240000000800 */
[----:B0-----:R-:W-:-:S04]  /*0f50*/  IMAD R3, R50, UR17, RZ ;  /* 0x0000001132037c24 */ /* 0x001fc8000f8e02ff */
[----:B------:R-:W-:-:S05]  /*0f60*/  IMAD.WIDE R14, R3, 0x8, R14 ;  /* 0x00000008030e7825 */ /* 0x000fca00078e020e */
[----:B------:R1:W5:Y:S01]  /*0f70*/  LDG.E.64 R20, desc[UR12][R14.64] ;  /* 0x0000000c0e147981 */ /* 0x000362000c1e1b00 */
[----:B------:R-:W-:-:S04]  /*0f80*/  IMAD.WIDE R22, R50, 0x8, R14 ;  /* 0x0000000832167825 */ /* 0x000fc800078e020e */
        /* <DEDUP_REMOVED lines=26> */
[----:B------:R-:W-:Y:S02]  /*1130*/  IMAD.WIDE R50, R50, 0x8, R48 ;  /* 0x0000000832327825 */ /* 0x000fe400078e0230 */
[----:B------:R-:W5:Y:S04]  /*1140*/  LDG.E.64 R48, desc[UR12][R48.64] ;  /* 0x0000000c30307981 */ /* 0x000f68000c1e1b00 */
[----:B-1----:R-:W5:Y:S02]  /*1150*/  LDG.E.64 R50, desc[UR12][R50.64] ;  /* 0x0000000c32327981 */ /* 0x002f64000c1e1b00 */
.L_x_40:
[----:B------:R-:W-:Y:S05]  /*1160*/  BRA.U !UP1, `(.L_x_41) ;  /* 0x0000000d09147547 */ /* 0x000fea000b800000 */
[----:B------:R-:W-:-:S04]  /*1170*/  UIADD3 UR5, UPT, UPT, UR17, -0x1, URZ ;  /* 0xffffffff11057890 */ /* 0x000fc8000fffe0ff */
[----:B------:R-:W-:-:S03]  /*1180*/  UISETP.GE.U32.AND UP1, UPT, UR5, 0x7, UPT ;  /* 0x000000070500788c */ /* 0x000fc6000bf26070 */
[----:B------:R-:W-:-:S06]  /*1190*/  UMOV UR5, URZ ;  /* 0x000000ff00057c82 */ /* 0x000fcc0008000000 */
[----:B------:R-:W-:Y:S05]  /*11a0*/  BRA.U !UP1, `(.L_x_42) ;  /* 0x0000000509807547 */ /* 0x000fea000b800000 */
[----:B------:R-:W-:Y:S01]  /*11b0*/  ULOP3.LUT UR5, UR17, 0x7ffffff8, URZ, 0xc0, !UPT ;  /* 0x7ffffff811057892 */ /* 0x000fe2000f8ec0ff */
[----:B0-----:R-:W-:Y:S01]  /*11c0*/  MOV R3, R4 ;  /* 0x0000000400037202 */ /* 0x001fe20000000f00 */
[----:B------:R-:W-:Y:S02]  /*11d0*/  UMOV UR10, UR9 ;  /* 0x00000009000a7c82 */ /* 0x000fe40008000000 */
[----:B------:R-:W-:-:S12]  /*11e0*/  UIADD3 UR14, UPT, UPT, -UR5, URZ, URZ ;  /* 0x000000ff050e7290 */ /* 0x000fd8000fffe1ff */
.L_x_43:
[----:B------:R-:W-:Y:S01]  /*11f0*/  LDS.64 R18, [R3] ;  /* 0x0000000003127984 */ /* 0x000fe20000000a00 */
[----:B------:R-:W-:Y:S01]  /*1200*/  MOV R66, UR17 ;  /* 0x0000001100427c02 */ /* 0x000fe20008000f00 */
[----:B------:R-:W-:Y:S02]  /*1210*/  UIADD3 UR14, UPT, UPT, UR14, 0x8, URZ ;  /* 0x000000080e0e7890 */ /* 0x000fe4000fffe0ff */
[----:B------:R-:W0:Y:S02]  /*1220*/  LDS.64 R64, [UR10+-0x80] ;  /* 0xffff800aff407984 */ /* 0x000e240008000a00 */
[----:B------:R-:W-:Y:S01]  /*1230*/  UISETP.NE.AND UP1, UPT, UR14, URZ, UPT ;  /* 0x000000ff0e00728c */ /* 0x000fe2000bf25270 */
[C---:B0-----:R-:W-:Y:S01]  /*1240*/  DFMA R16, R18.reuse, R64, R16 ;  /* 0x000000401210722b */ /* 0x041fe20000000010 */
[----:B------:R-:W0:Y:S02]  /*1250*/  LDS.64 R64, [UR10+-0x78] ;  /* 0xffff880aff407984 */ /* 0x000e240008000a00 */
[----:B0-----:R-:W-:-:S02]  /*1260*/  DFMA R56, R18, R64, R56 ;  /* 0x000000401238722b */ /* 0x001fc40000000038 */
[----:B------:R-:W0:Y:S02]  /*1270*/  LDS.64 R64, [UR10+-0x70] ;  /* 0xffff900aff407984 */ /* 0x000e240008000a00 */
[C---:B0-----:R-:W-:Y:S02]  /*1280*/  DFMA R54, R18.reuse, R64, R54 ;  /* 0x000000401236722b */ /* 0x041fe40000000036 */
[----:B------:R-:W0:Y:S02]  /*1290*/  LDS.64 R64, [UR10+-0x68] ;  /* 0xffff980aff407984 */ /* 0x000e240008000a00 */
[----:B0-----:R-:W-:Y:S01]  /*12a0*/  DFMA R18, R18, R64, R52 ;  /* 0x000000401212722b */ /* 0x001fe20000000034 */
[----:B------:R-:W-:Y:S01]  /*12b0*/  MOV R52, UR17 ;  /* 0x0000001100347c02 */ /* 0x000fe20008000f00 */
[----:B------:R-:W-:Y:S03]  /*12c0*/  LDS.64 R64, [UR10+-0x60] ;  /* 0xffffa00aff407984 */ /* 0x000fe60008000a00 */
[----:B------:R-:W-:-:S05]  /*12d0*/  LEA R63, R52, R3, 0x3 ;  /* 0x00000003343f7211 */ /* 0x000fca00078e18ff */
[----:B------:R-:W0:Y:S02]  /*12e0*/  LDS.64 R52, [R63] ;  /* 0x000000003f347984 */ /* 0x000e240000000a00 */
[C---:B0-----:R-:W-:Y:S02]  /*12f0*/  DFMA R16, R52.reuse, R64, R16 ;  /* 0x000000403410722b */ /* 0x041fe40000000010 */
[----:B------:R-:W0:Y:S02]  /*1300*/  LDS.64 R64, [UR10+-0x58] ;  /* 0xffffa80aff407984 */ /* 0x000e240008000a00 */
[C---:B0-----:R-:W-:Y:S02]  /*1310*/  DFMA R56, R52.reuse, R64, R56 ;  /* 0x000000403438722b */ /* 0x041fe40000000038 */
[----:B------:R-:W0:Y:S02]  /*1320*/  LDS.64 R64, [UR10+-0x50] ;  /* 0xffffb00aff407984 */ /* 0x000e240008000a00 */
[----:B0-----:R-:W-:-:S02]  /*1330*/  DFMA R54, R52, R64, R54 ;  /* 0x000000403436722b */ /* 0x001fc40000000036 */
[----:B------:R-:W0:Y:S02]  /*1340*/  LDS.64 R64, [UR10+-0x48] ;  /* 0xffffb80aff407984 */ /* 0x000e240008000a00 */
[----:B0-----:R-:W-:Y:S01]  /*1350*/  DFMA R18, R52, R64, R18 ;  /* 0x000000403412722b */ /* 0x001fe20000000012 */
[----:B------:R-:W-:Y:S01]  /*1360*/  MOV R52, UR17 ;  /* 0x0000001100347c02 */ /* 0x000fe20008000f00 */
[----:B------:R-:W-:Y:S04]  /*1370*/  LDS.64 R64, [UR10+-0x40] ;  /* 0xffffc00aff407984 */ /* 0x000fe80008000a00 */
[----:B------:R-:W-:-:S05]  /*1380*/  IMAD R63, R52, 0x8, R63 ;  /* 0x00000008343f7824 */ /* 0x000fca00078e023f */
        /* <DEDUP_REMOVED lines=20> */
[----:B------:R-:W-:Y:S03]  /*14d0*/  LDS.64 R64, [UR10] ;  /* 0x0000000aff407984 */ /* 0x000fe60008000a00 */
[----:B------:R-:W-:-:S05]  /*14e0*/  LEA R63, R52, R63, 0x3 ;  /* 0x0000003f343f7211 */ /* 0x000fca00078e18ff */
[----:B------:R-:W0:Y:S02]  /*14f0*/  LDS.64 R52, [R63] ;  /* 0x000000003f347984 */ /* 0x000e240000000a00 */
[C---:B0-----:R-:W-:Y:S02]  /*1500*/  DFMA R16, R52.reuse, R64, R16 ;  /* 0x000000403410722b */ /* 0x041fe40000000010 */
[----:B------:R-:W0:Y:S02]  /*1510*/  LDS.64 R64, [UR10+0x8] ;  /* 0x0000080aff407984 */ /* 0x000e240008000a00 */
[C---:B0-----:R-:W-:Y:S02]  /*1520*/  DFMA R56, R52.reuse, R64, R56 ;  /* 0x000000403438722b */ /* 0x041fe40000000038 */
[----:B------:R-:W0:Y:S02]  /*1530*/  LDS.64 R64, [UR10+0x10] ;  /* 0x0000100aff407984 */ /* 0x000e240008000a00 */
[----:B0-----:R-:W-:-:S02]  /*1540*/  DFMA R54, R52, R64, R54 ;  /* 0x000000403436722b */ /* 0x001fc40000000036 */
[----:B------:R-:W0:Y:S02]  /*1550*/  LDS.64 R64, [UR10+0x18] ;  /* 0x0000180aff407984 */ /* 0x000e240008000a00 */
[----:B0-----:R-:W-:Y:S01]  /*1560*/  DFMA R18, R52, R64, R18 ;  /* 0x000000403412722b */ /* 0x001fe20000000012 */
[----:B------:R-:W-:Y:S01]  /*1570*/  IMAD.U32 R52, RZ, RZ, UR17 ;  /* 0x00000011ff347e24 */ /* 0x000fe2000f8e00ff */
[----:B------:R-:W-:Y:S04]  /*1580*/  LDS.64 R64, [UR10+0x20] ;  /* 0x0000200aff407984 */ /* 0x000fe80008000a00 */
        /* <DEDUP_REMOVED lines=9> */
[----:B------:R-:W-:Y:S01]  /*1620*/  MOV R52, UR17 ;  /* 0x0000001100347c02 */ /* 0x000fe20008000f00 */
[----:B------:R-:W-:Y:S03]  /*1630*/  LDS.64 R64, [UR10+0x40] ;  /* 0x0000400aff407984 */ /* 0x000fe60008000a00 */
[----:B------:R-:W-:-:S05]  /*1640*/  LEA R63, R52, R63, 0x3 ;  /* 0x0000003f343f7211 */ /* 0x000fca00078e18ff */
[----:B------:R-:W0:Y:S01]  /*1650*/  LDS.64 R52, [R63] ;  /* 0x000000003f347984 */ /* 0x000e220000000a00 */
[----:B------:R-:W-:Y:S01]  /*1660*/  IMAD R66, R66, 0x8, R63 ;  /* 0x0000000842427824 */ /* 0x000fe200078e023f */
[C---:B0-----:R-:W-:Y:S02]  /*1670*/  DFMA R16, R52.reuse, R64, R16 ;  /* 0x000000403410722b */ /* 0x041fe40000000010 */
[----:B------:R-:W0:Y:S02]  /*1680*/  LDS.64 R64, [UR10+0x48] ;  /* 0x0000480aff407984 */ /* 0x000e240008000a00 */
[C---:B0-----:R-:W-:Y:S02]  /*1690*/  DFMA R56, R52.reuse, R64, R56 ;  /* 0x000000403438722b */ /* 0x041fe40000000038 */
[----:B------:R-:W0:Y:S02]  /*16a0*/  LDS.64 R64, [UR10+0x50] ;  /* 0x0000500aff407984 */ /* 0x000e240008000a00 */
[----:B0-----:R-:W-:-:S02]  /*16b0*/  DFMA R54, R52, R64, R54 ;  /* 0x000000403436722b */ /* 0x001fc40000000036 */
[----:B------:R-:W0:Y:S02]  /*16c0*/  LDS.64 R64, [UR10+0x58] ;  /* 0x0000580aff407984 */ /* 0x000e240008000a00 */
[----:B0-----:R-:W-:Y:S02]  /*16d0*/  DFMA R18, R52, R64, R18 ;  /* 0x000000403412722b */ /* 0x001fe40000000012 */
[----:B------:R-:W-:Y:S04]  /*16e0*/  LDS.64 R52, [R66] ;  /* 0x0000000042347984 */ /* 0x000fe80000000a00 */
[----:B------:R-:W0:Y:S02]  /*16f0*/  LDS.64 R64, [UR10+0x60] ;  /* 0x0000600aff407984 */ /* 0x000e240008000a00 */
[----:B0-----:R-:W-:-:S02]  /*1700*/  DFMA R16, R52, R64, R16 ;  /* 0x000000403410722b */ /* 0x001fc40000000010 */
[----:B------:R-:W0:Y:S02]  /*1710*/  LDS.64 R64, [UR10+0x68] ;  /* 0x0000680aff407984 */ /* 0x000e240008000a00 */
[C---:B0-----:R-:W-:Y:S02]  /*1720*/  DFMA R56, R52.reuse, R64, R56 ;  /* 0x000000403438722b */ /* 0x041fe40000000038 */
[----:B------:R-:W0:Y:S02]  /*1730*/  LDS.64 R64, [UR10+0x70] ;  /* 0x0000700aff407984 */ /* 0x000e240008000a00 */
[C---:B0-----:R-:W-:Y:S02]  /*1740*/  DFMA R54, R52.reuse, R64, R54 ;  /* 0x000000403436722b */ /* 0x041fe40000000036 */
[----:B------:R-:W0:Y:S01]  /*1750*/  LDS.64 R64, [UR10+0x78] ;  /* 0x0000780aff407984 */ /* 0x000e220008000a00 */
[----:B------:R-:W-:Y:S01]  /*1760*/  UIADD3 UR10, UPT, UPT, UR10, 0x100, URZ ;  /* 0x000001000a0a7890 */ /* 0x000fe2000fffe0ff */
[----:B0-----:R-:W-:Y:S01]  /*1770*/  DFMA R52, R52, R64, R18 ;  /* 0x000000403434722b */ /* 0x001fe20000000012 */
[----:B------:R-:W-:-:S04]  /*1780*/  MOV R18, UR17 ;  /* 0x0000001100127c02 */ /* 0x000fc80008000f00 */
[----:B------:R-:W-:Y:S01]  /*1790*/  LEA R3, R18, R3, 0x6 ;  /* 0x0000000312037211 */ /* 0x000fe200078e30ff */
[----:B------:R-:W-:Y:S06]  /*17a0*/  BRA.U UP1, `(.L_x_43) ;  /* 0xfffffff901907547 */ /* 0x000fec000b83ffff */
.L_x_42:
[----:B------:R-:W-:-:S09]  /*17b0*/  UISETP.NE.AND UP1, UPT, UR11, URZ, UPT ;  /* 0x000000ff0b00728c */ /* 0x000fd2000bf25270 */
[----:B------:R-:W-:Y:S05]  /*17c0*/  BRA.U !UP1, `(.L_x_41) ;  /* 0x00000005097c7547 */ /* 0x000fea000b800000 */
[----:B------:R-:W-:Y:S02]  /*17d0*/  UIADD3 UR10, UPT, UPT, UR11, -0x1, URZ ;  /* 0xffffffff0b0a7890 */ /* 0x000fe4000fffe0ff */
[----:B------:R-:W-:Y:S02]  /*17e0*/  ULOP3.LUT UP2, UR15, UR17, 0x3, URZ, 0xc0, !UPT ;  /* 0x00000003110f7892 */ /* 0x000fe4000f84c0ff */
[----:B------:R-:W-:-:S09]  /*17f0*/  UISETP.GE.U32.AND UP1, UPT, UR10, 0x3, UPT ;  /* 0x000000030a00788c */ /* 0x000fd2000bf26070 */
[----:B------:R-:W-:Y:S05]  /*1800*/  BRA.U !UP1, `(.L_x_44) ;  /* 0x0000000109bc7547 */ /* 0x000fea000b800000 */
[----:B------:R-:W-:Y:S02]  /*1810*/  UIMAD UR10, UR5, UR17, URZ ;  /* 0x00000011050a72a4 */ /* 0x000fe4000f8e02ff */
[----:B------:R-:W-:Y:S02]  /*1820*/  ULEA UR14, UR5, UR8, 0x5 ;  /* 0x00000008050e7291 */ /* 0x000fe4000f8e28ff */
[----:B------:R-:W-:Y:S02]  /*1830*/  UIADD3 UR5, UPT, UPT, UR5, 0x4, URZ ;  /* 0x0000000405057890 */ /* 0x000fe4000fffe0ff */
[----:B0-----:R-:W-:-:S04]  /*1840*/  MOV R3, UR10 ;  /* 0x0000000a00037c02 */ /* 0x001fc80008000f00 */
[----:B------:R-:W-:Y:S01]  /*1850*/  LEA R3, R3, R4, 0x3 ;  /* 0x0000000403037211 */ /* 0x000fe200078e18ff */
[----:B------:R-:W-:Y:S04]  /*1860*/  LDS.64 R64, [UR14] ;  /* 0x0000000eff407984 */ /* 0x000fe80008000a00 */
[----:B------:R-:W0:Y:S04]  /*1870*/  LDS.64 R18, [R3] ;  /* 0x0000000003127984 */ /* 0x000e280000000a00 */
[----:B------:R-:W-:Y:S01]  /*1880*/  LDS.64 R66, [UR14+0x60] ;  /* 0x0000600eff427984 */ /* 0x000fe20008000a00 */
[----:B0-----:R-:W-:-:S03]  /*1890*/  DFMA R16, R18, R64, R16 ;  /* 0x000000401210722b */ /* 0x001fc60000000010 */
[----:B------:R-:W0:Y:S02]  /*18a0*/  LDS.64 R64, [UR14+0x8] ;  /* 0x0000080eff407984 */ /* 0x000e240008000a00 */
[C---:B0-----:R-:W-:Y:S02]  /*18b0*/  DFMA R56, R18.reuse, R64, R56 ;  /* 0x000000401238722b */ /* 0x041fe40000000038 */
[----:B------:R-:W0:Y:S02]  /*18c0*/  LDS.64 R64, [UR14+0x10] ;  /* 0x0000100eff407984 */ /* 0x000e240008000a00 */
[C---:B0-----:R-:W-:Y:S02]  /*18d0*/  DFMA R54, R18.reuse, R64, R54 ;  /* 0x000000401236722b */ /* 0x041fe40000000036 */
        /* <DEDUP_REMOVED lines=25> */
[----:B------:R-:W-:Y:S04]  /*1a70*/  LDS.64 R64, [UR14+0x68] ;  /* 0x0000680eff407984 */ /* 0x000fe80008000a00 */
[----:B------:R-:W-:-:S05]  /*1a80*/  IMAD R63, R52, 0x8, R3 ;  /* 0x00000008343f7824 */ /* 0x000fca00078e0203 */
[----:B------:R-:W0:Y:S02]  /*1a90*/  LDS.64 R52, [R63] ;  /* 0x000000003f347984 */ /* 0x000e240000000a00 */
[C---:B0-----:R-:W-:Y:S02]  /*1aa0*/  DFMA R16, R52.reuse, R66, R16 ;  /* 0x000000423410722b */ /* 0x041fe40000000010 */
[C---:B------:R-:W-:Y:S01]  /*1ab0*/  DFMA R56, R52.reuse, R64, R56 ;  /* 0x000000403438722b */ /* 0x040fe20000000038 */
[----:B------:R-:W0:Y:S04]  /*1ac0*/  LDS.64 R66, [UR14+0x70] ;  /* 0x0000700eff427984 */ /* 0x000e280008000a00 */
[----:B------:R-:W1:Y:S01]  /*1ad0*/  LDS.64 R64, [UR14+0x78] ;  /* 0x0000780eff407984 */ /* 0x000e620008000a00 */
[----:B0-----:R-:W-:-:S02]  /*1ae0*/  DFMA R54, R52, R66, R54 ;  /* 0x000000423436722b */ /* 0x001fc40000000036 */
[----:B-1----:R-:W-:-:S11]  /*1af0*/  DFMA R52, R52, R64, R18 ;  /* 0x000000403434722b */ /* 0x002fd60000000012 */
.L_x_44:
[----:B------:R-:W-:Y:S05]  /*1b00*/  BRA.U !UP2, `(.L_x_41) ;  /* 0x000000010aac7547 */ /* 0x000fea000b800000 */
[----:B------:R-:W-:Y:S02]  /*1b10*/  UISETP.NE.AND UP1, UPT, UR15, 0x1, UPT ;  /* 0x000000010f00788c */ /* 0x000fe4000bf25270 */
[----:B------:R-:W-:-:S04]  /*1b20*/  ULOP3.LUT UR10, UR17, 0x1, URZ, 0xc0, !UPT ;  /* 0x00000001110a7892 */ /* 0x000fc8000f8ec0ff */
[----:B------:R-:W-:-:S03]  /*1b30*/  UISETP.NE.U32.AND UP2, UPT, UR10, 0x1, UPT ;  /* 0x000000010a00788c */ /* 0x000fc6000bf45070 */
[----:B------:R-:W-:Y:S08]  /*1b40*/  BRA.U !UP1, `(.L_x_45) ;  /* 0x0000000109647547 */ /* 0x000ff0000b800000 */
        /* <DEDUP_REMOVED lines=15> */
[----:B------:R-:W-:Y:S01]  /*1c40*/  MOV R18, UR17 ;  /* 0x0000001100127c02 */ /* 0x000fe20008000f00 */
[----:B------:R-:W-:Y:S03]  /*1c50*/  LDS.64 R64, [UR14+0x28] ;  /* 0x0000280eff407984 */ /* 0x000fe60008000a00 */
[----:B------:R-:W-:-:S06]  /*1c60*/  LEA R18, R18, R3, 0x3 ;  /* 0x0000000312127211 */ /* 0x000fcc00078e18ff */
[----:B------:R-:W0:Y:S02]  /*1c70*/  LDS.64 R18, [R18] ;  /* 0x0000000012127984 */ /* 0x000e240000000a00 */
[C---:B0-----:R-:W-:Y:S02]  /*1c80*/  DFMA R16, R18.reuse, R66, R16 ;  /* 0x000000421210722b */ /* 0x041fe40000000010 */
[C---:B------:R-:W-:Y:S01]  /*1c90*/  DFMA R56, R18.reuse, R64, R56 ;  /* 0x000000401238722b */ /* 0x040fe20000000038 */
[----:B------:R-:W0:Y:S04]  /*1ca0*/  LDS.64 R66, [UR14+0x30] ;  /* 0x0000300eff427984 */ /* 0x000e280008000a00 */
[----:B------:R-:W1:Y:S01]  /*1cb0*/  LDS.64 R64, [UR14+0x38] ;  /* 0x0000380eff407984 */ /* 0x000e620008000a00 */
[----:B0-----:R-:W-:-:S02]  /*1cc0*/  DFMA R54, R18, R66, R54 ;  /* 0x000000421236722b */ /* 0x001fc40000000036 */
[----:B-1----:R-:W-:-:S11]  /*1cd0*/  DFMA R52, R18, R64, R52 ;  /* 0x000000401234722b */ /* 0x002fd60000000034 */
.L_x_45:
[----:B------:R-:W-:Y:S05]  /*1ce0*/  BRA.U UP2, `(.L_x_41) ;  /* 0x0000000102347547 */ /* 0x000fea000b800000 */
[----:B------:R-:W-:Y:S02]  /*1cf0*/  UIMAD UR10, UR5, UR17, URZ ;  /* 0x00000011050a72a4 */ /* 0x000fe4000f8e02ff */
[----:B------:R-:W-:-:S04]  /*1d00*/  ULEA UR5, UR5, UR8, 0x5 ;  /* 0x0000000805057291 */ /* 0x000fc8000f8e28ff */
[----:B0-----:R-:W-:-:S05]  /*1d10*/  IMAD.U32 R3, RZ, RZ, UR10 ;  /* 0x0000000aff037e24 */ /* 0x001fca000f8e00ff */
[----:B------:R-:W-:Y:S01]  /*1d20*/  LEA R66, R3, R4, 0x3 ;  /* 0x0000000403427211 */ /* 0x000fe200078e18ff */
[----:B------:R-:W-:Y:S04]  /*1d30*/  LDS.64 R64, [UR5] ;  /* 0x00000005ff407984 */ /* 0x000fe80008000a00 */
[----:B------:R-:W-:Y:S04]  /*1d40*/  LDS.64 R18, [UR5+0x8] ;  /* 0x00000805ff127984 */ /* 0x000fe80008000a00 */
[----:B------:R-:W0:Y:S02]  /*1d50*/  LDS.64 R66, [R66] ;  /* 0x0000000042427984 */ /* 0x000e240000000a00 */
[----:B0-----:R-:W-:-:S02]  /*1d60*/  DFMA R16, R66, R64, R16 ;  /* 0x000000404210722b */ /* 0x001fc40000000010 */
[C---:B------:R-:W-:Y:S01]  /*1d70*/  DFMA R56, R66.reuse, R18, R56 ;  /* 0x000000124238722b */ /* 0x040fe20000000038 */
[----:B------:R-:W0:Y:S04]  /*1d80*/  LDS.64 R64, [UR5+0x10] ;  /* 0x00001005ff407984 */ /* 0x000e280008000a00 */
[----:B------:R-:W1:Y:S01]  /*1d90*/  LDS.64 R18, [UR5+0x18] ;  /* 0x00001805ff127984 */ /* 0x000e620008000a00 */
[C---:B0-----:R-:W-:Y:S02]  /*1da0*/  DFMA R54, R66.reuse, R64, R54 ;  /* 0x000000404236722b */ /* 0x041fe40000000036 */
[----:B-1----:R-:W-:-:S11]  /*1db0*/  DFMA R52, R66, R18, R52 ;  /* 0x000000124234722b */ /* 0x002fd60000000034 */
.L_x_41:
[----:B------:R-:W-:Y:S05]  /*1dc0*/  BRA.U UP0, `(.L_x_39) ;  /* 0x0000000100507547 */ /* 0x000fea000b800000 */
[----:B-----5:R1:W-:Y:S01]  /*1dd0*/  STS.64 [R4], R20 ;  /* 0x0000001404007388 */ /* 0x0203e20000000a00 */
[----:B0-----:R-:W-:Y:S01]  /*1de0*/  MOV R3, UR17 ;  /* 0x0000001100037c02 */ /* 0x001fe20008000f00 */
[----:B------:R-:W-:Y:S02]  /*1df0*/  UIMAD.WIDE UR6, UR17, 0x8, UR6 ;  /* 0x00000008110678a5 */ /* 0x000fe4000f8e0206 */
[----:B------:R1:W-:Y:S01]  /*1e00*/  STS.64 [R5], R22 ;  /* 0x0000001605007388 */ /* 0x0003e20000000a00 */
[----:B------:R-:W-:-:S03]  /*1e10*/  LEA R3, R3, R62, 0x3 ;  /* 0x0000003e03037211 */ /* 0x000fc600078e18ff */
        /* <DEDUP_REMOVED lines=15> */
.L_x_39:
[----:B---3--:R-:W0:Y:S08]  /*1f10*/  LDC.64 R4, c[0x0][0x3b0] ;  /* 0x0000ec00ff047b82 */ /* 0x008e300000000a00 */
        /* <DEDUP_REMOVED lines=12> */
.L_x_47:
        /* <DEDUP_REMOVED lines=10> */
.L_x_70:


//--------------------- .text._Z19dgemm_kernel_sharediiiiPdiS_iS_i --------------------------
	.section	.text._Z19dgemm_kernel_sharediiiiPdiS_iS_i,"ax",@progbits
	.align	128
        .global         _Z19dgemm_kernel_sharediiiiPdiS_iS_i
        .type           _Z19dgemm_kernel_sharediiiiPdiS_iS_i,@function
        .size           _Z19dgemm_kernel_sharediiiiPdiS_iS_i,(.L_x_71 - _Z19dgemm_kernel_sharediiiiPdiS_iS_i)
        .other          _Z19dgemm_kernel_sharediiiiPdiS_iS_i,@"STO_CUDA_ENTRY STV_DEFAULT"
_Z19dgemm_kernel_sharediiiiPdiS_iS_i:
.text._Z19dgemm_kernel_sharediiiiPdiS_iS_i:
[----:B------:R-:W-:Y:S01]  /*0000*/  LDC R1, c[0x0][0x37c] ;  /* 0x0000df00ff017b82 */ /* 0x000fe20000000800 */
[----:B------:R-:W0:Y:S07]  /*0010*/  S2R R0, SR_TID.X ;  /* 0x0000000000007919 */ /* 0x000e2e0000002100 */
[----:B------:R-:W0:Y:S01]  /*0020*/  S2UR UR4, SR_CTAID.X ;  /* 0x00000000000479c3 */ /* 0x000e220000002500 */
[----:B------:R-:W1:Y:S01]  /*0030*/  LDCU UR5, c[0x0][0x388] ;  /* 0x00007100ff0577ac */ /* 0x000e620008000800 */
        /* <DEDUP_REMOVED lines=16> */
[----:B------:R-:W-:Y:S01]  /*0140*/  CS2R R46, SRZ ;  /* 0x00000000002e7805 */ /* 0x000fe2000001ff00 */
[----:B-1----:R-:W-:Y:S01]  /*0150*/  UISETP.GE.AND UP0, UPT, UR5, 0x1, UPT ;  /* 0x000000010500788c */ /* 0x002fe2000bf06270 */
[----:B------:R-:W1:Y:S01]  /*0160*/  LDCU.64 UR12, c[0x0][0x358] ;  /* 0x00006b00ff0c77ac */ /* 0x000e620008000a00 */
[----:B0-----:R-:W-:-:S05]  /*0170*/  IMAD R2, R3, UR4, R0 ;  /* 0x0000000403027c24 */ /* 0x001fca000f8e0200 */
[----:B------:R-:W-:Y:S02]  /*0180*/  SHF.R.S32.HI R3, RZ, 0x1f, R2 ;  /* 0x0000001fff037819 */ /* 0x000fe40000011402 */
[----:B-1----:R-:W-:Y:S05]  /*0190*/  BRA.U !UP0, `(.L_x_48) ;  /* 0x0000001508887547 */ /* 0x002fea000b800000 */
        /* <DEDUP_REMOVED lines=16> */
[----:B------:R-:W0:Y:S01]  /*02a0*/  LDCU.64 UR6, c[0x0][0x3a0] ;  /* 0x00007400ff0677ac */ /* 0x000e220008000a00 */
[----:B------:R-:W-:-:S05]  /*02b0*/  UMOV UR4, URZ ;  /* 0x000000ff00047c82 */ /* 0x000fca0008000000 */
.L_x_53:
[----:B------:R-:W1:Y:S01]  /*02c0*/  LDCU UR9, c[0x0][0x3a8] ;  /* 0x00007500ff0977ac */ /* 0x000e620008000800 */
[----:B------:R-:W-:-:S04]  /*02d0*/  IMAD.MOV.U32 R51, RZ, RZ, 0x8 ;  /* 0x00000008ff337424 */ /* 0x000fc800078e00ff */
[----:B0-----:R-:W-:-:S05]  /*02e0*/  IMAD.WIDE.U32 R50, R0, R51, UR6 ;  /* 0x0000000600327e25 */ /* 0x001fca000f8e0033 */
[----:B------:R-:W2:Y:S01]  /*02f0*/  LDG.E.64 R16, desc[UR12][R50.64] ;  /* 0x0000000c32107981 */ /* 0x000ea2000c1e1b00 */
[----:B-1----:R-:W-:Y:S02]  /*0300*/  USHF.L.U32 UR8, UR9, 0x1, URZ ;  /* 0x0000000109087899 */ /* 0x002fe400080006ff */
[----:B------:R-:W-:Y:S01]  /*0310*/  IMAD.U32 R19, RZ, RZ, UR9 ;  /* 0x00000009ff137e24 */ /* 0x000fe2000f8e00ff */
[----:B------:R-:W-:-:S03]  /*0320*/  UIMAD UR5, UR9, 0x3, URZ ;  /* 0x00000003090578a4 */ /* 0x000fc6000f8e02ff */
[----:B------:R-:W-:-:S04]  /*0330*/  IMAD.WIDE R18, R19, 0x8, R50 ;  /* 0x0000000813127825 */ /* 0x000fc800078e0232 */
[----:B------:R-:W-:Y:S02]  /*0340*/  IMAD.U32 R21, RZ, RZ, UR8 ;  /* 0x00000008ff157e24 */ /* 0x000fe4000f8e00ff */
[----:B------:R-:W-:Y:S01]  /*0350*/  IMAD.U32 R23, RZ, RZ, UR5 ;  /* 0x00000005ff177e24 */ /* 0x000fe2000f8e00ff */
[----:B------:R-:W2:Y:S01]  /*0360*/  LDG.E.64 R18, desc[UR12][R18.64] ;  /* 0x0000000c12127981 */ /* 0x000ea2000c1e1b00 */
[----:B------:R-:W-:-:S04]  /*0370*/  IMAD.WIDE R20, R21, 0x8, R50 ;  /* 0x0000000815147825 */ /* 0x000fc800078e0232 */
[----:B------:R-:W-:Y:S02]  /*0380*/  IMAD.WIDE R22, R23, 0x8, R50 ;  /* 0x0000000817167825 */ /* 0x000fe400078e0232 */
[----:B------:R-:W3:Y:S04]  /*0390*/  LDG.E.64 R20, desc[UR12][R20.64] ;  /* 0x0000000c14147981 */ /* 0x000ee8000c1e1b00 */
[----:B------:R-:W3:Y:S01]  /*03a0*/  LDG.E.64 R22, desc[UR12][R22.64] ;  /* 0x0000000c16167981 */ /* 0x000ee2000c1e1b00 */
[----:B------:R-:W0:Y:S01]  /*03b0*/  S2UR UR8, SR_CgaCtaId ;  /* 0x00000000000879c3 */ /* 0x000e220000008800 */
[----:B------:R-:W-:Y:S01]  /*03c0*/  UMOV UR5, 0x400 ;  /* 0x0000040000057882 */ /* 0x000fe20000000000 */
[----:B------:R-:W-:Y:S02]  /*03d0*/  USHF.L.U32 UR10, UR9, 0x3, URZ ;  /* 0x00000003090a7899 */ /* 0x000fe400080006ff */
[----:B------:R-:W-:-:S02]  /*03e0*/  UIMAD UR14, UR9, 0x6, URZ ;  /* 0x00000006090e78a4 */ /* 0x000fc4000f8e02ff */
[----:B------:R-:W-:Y:S02]  /*03f0*/  UIMAD UR11, UR9, 0x7, URZ ;  /* 0x00000007090b78a4 */ /* 0x000fe4000f8e02ff */
[----:B------:R-:W-:Y:S01]  /*0400*/  USHF.L.U32 UR15, UR9, 0x2, URZ ;  /* 0x00000002090f7899 */ /* 0x000fe200080006ff */
[----:B------:R-:W-:Y:S01]  /*0410*/  IMAD.U32 R25, RZ, RZ, UR10 ;  /* 0x0000000aff197e24 */ /* 0x000fe2000f8e00ff */
[----:B------:R-:W-:Y:S01]  /*0420*/  MOV R53, UR14 ;  /* 0x0000000e00357c02 */ /* 0x000fe20008000f00 */
[----:B0-----:R-:W-:Y:S02]  /*0430*/  ULEA UR8, UR8, UR5, 0x18 ;  /* 0x0000000508087291 */ /* 0x001fe4000f8ec0ff */
[----:B------:R-:W-:-:S06]  /*0440*/  UIMAD UR5, UR9, 0x5, URZ ;  /* 0x00000005090578a4 */ /* 0x000fcc000f8e02ff */
[----:B------:R-:W-:Y:S01]  /*0450*/  IMAD.U32 R57, RZ, RZ, UR5 ;  /* 0x00000005ff397e24 */ /* 0x000fe2000f8e00ff */
[----:B------:R-:W-:Y:S01]  /*0460*/  UIMAD UR5, UR9, 0x9, URZ ;  /* 0x00000009090578a4 */ /* 0x000fe2000f8e02ff */
[----:B------:R-:W-:Y:S01]  /*0470*/  LEA R49, R0, UR8, 0x7 ;  /* 0x0000000800317c11 */ /* 0x000fe2000f8e38ff */
[----:B------:R-:W-:Y:S02]  /*0480*/  IMAD.U32 R59, RZ, RZ, UR11 ;  /* 0x0000000bff3b7e24 */ /* 0x000fe4000f8e00ff */
[----:B------:R-:W-:Y:S02]  /*0490*/  IMAD.U32 R55, RZ, RZ, UR15 ;  /* 0x0000000fff377e24 */ /* 0x000fe4000f8e00ff */
[----:B------:R-:W-:Y:S02]  /*04a0*/  IMAD.U32 R27, RZ, RZ, UR5 ;  /* 0x00000005ff1b7e24 */ /* 0x000fe4000f8e00ff */
[----:B------:R-:W-:-:S04]  /*04b0*/  IMAD.WIDE R24, R25, 0x8, R50 ;  /* 0x0000000819187825 */ /* 0x000fc800078e0232 */
[--C-:B------:R-:W-:Y:S02]  /*04c0*/  IMAD.WIDE R26, R27, 0x8, R50.reuse ;  /* 0x000000081b1a7825 */ /* 0x100fe400078e0232 */
[----:B------:R-:W4:Y:S02]  /*04d0*/  LDG.E.64 R24, desc[UR12][R24.64] ;  /* 0x0000000c18187981 */ /* 0x000f24000c1e1b00 */
[--C-:B------:R-:W-:Y:S02]  /*04e0*/  IMAD.WIDE R54, R55, 0x8, R50.reuse ;  /* 0x0000000837367825 */ /* 0x100fe400078e0232 */
[----:B------:R-:W4:Y:S02]  /*04f0*/  LDG.E.64 R26, desc[UR12][R26.64] ;  /* 0x0000000c1a1a7981 */ /* 0x000f24000c1e1b00 */
[----:B------:R-:W-:-:S04]  /*0500*/  IMAD.WIDE R56, R57, 0x8, R50 ;  /* 0x0000000839387825 */ /* 0x000fc800078e0232 */
[--C-:B------:R-:W-:Y:S01]  /*0510*/  IMAD.WIDE R52, R53, 0x8, R50.reuse ;  /* 0x0000000835347825 */ /* 0x100fe200078e0232 */
[----:B--2---:R0:W-:Y:S04]  /*0520*/  STS.128 [R49], R16 ;  /* 0x0000001031007388 */ /* 0x0041e80000000c00 */
[----:B---3--:R1:W-:Y:S04]  /*0530*/  STS.128 [R49+0x10], R20 ;  /* 0x0000101431007388 */ /* 0x0083e80000000c00 */
[----:B0-----:R0:W2:Y:S04]  /*0540*/  LDG.E.64 R16, desc[UR12][R54.64] ;  /* 0x0000000c36107981 */ /* 0x0010a8000c1e1b00 */
[----:B------:R3:W2:Y:S01]  /*0550*/  LDG.E.64 R18, desc[UR12][R56.64] ;  /* 0x0000000c38127981 */ /* 0x0006a2000c1e1b00 */
[----:B-1----:R-:W-:-:S03]  /*0560*/  IMAD.WIDE R22, R59, 0x8, R50 ;  /* 0x000000083b167825 */ /* 0x002fc600078e0232 */
[----:B------:R1:W5:Y:S04]  /*0570*/  LDG.E.64 R20, desc[UR12][R52.64] ;  /* 0x0000000c34147981 */ /* 0x000368000c1e1b00 */
[----:B------:R-:W5:Y:S01]  /*0580*/  LDG.E.64 R22, desc[UR12][R22.64] ;  /* 0x0000000c16167981 */ /* 0x000f62000c1e1b00 */
[----:B------:R-:W-:Y:S02]  /*0590*/  UIMAD UR14, UR9, 0xc, URZ ;  /* 0x0000000c090e78a4 */ /* 0x000fe4000f8e02ff */
[----:B------:R-:W-:Y:S02]  /*05a0*/  UIMAD UR10, UR9, 0xe, URZ ;  /* 0x0000000e090a78a4 */ /* 0x000fe4000f8e02ff */
[----:B------:R-:W-:Y:S02]  /*05b0*/  UIMAD UR16, UR9, 0xa, URZ ;  /* 0x0000000a091078a4 */ /* 0x000fe4000f8e02ff */
[----:B------:R-:W-:-:S02]  /*05c0*/  UIMAD UR15, UR9, 0xb, URZ ;  /* 0x0000000b090f78a4 */ /* 0x000fc4000f8e02ff */
[----:B------:R-:W-:Y:S02]  /*05d0*/  UIMAD UR11, UR9, 0xd, URZ ;  /* 0x0000000d090b78a4 */ /* 0x000fe4000f8e02ff */
[----:B------:R-:W-:Y:S01]  /*05e0*/  UIMAD UR5, UR9, 0xf, URZ ;  /* 0x0000000f090578a4 */ /* 0x000fe2000f8e02ff */
[----:B------:R-:W-:Y:S01]  /*05f0*/  MOV R59, UR14 ;  /* 0x0000000e003b7c02 */ /* 0x000fe20008000f00 */
[----:B0-----:R-:W-:Y:S02]  /*0600*/  IMAD.U32 R55, RZ, RZ, UR16 ;  /* 0x00000010ff377e24 */ /* 0x001fe4000f8e00ff */
[----:B---3--:R-:W-:Y:S02]  /*0610*/  IMAD.U32 R57, RZ, RZ, UR15 ;  /* 0x0000000fff397e24 */ /* 0x008fe4000f8e00ff */
[----:B------:R-:W-:Y:S02]  /*0620*/  IMAD.U32 R61, RZ, RZ, UR11 ;  /* 0x0000000bff3d7e24 */ /* 0x000fe4000f8e00ff */
[----:B------:R-:W-:Y:S01]  /*0630*/  IMAD.U32 R63, RZ, RZ, UR10 ;  /* 0x0000000aff3f7e24 */ /* 0x000fe2000f8e00ff */
[----:B------:R-:W0:Y:S01]  /*0640*/  LDCU UR11, c[0x0][0x38c] ;  /* 0x00007180ff0b77ac */ /* 0x000e220008000800 */
[----:B-1----:R-:W-:Y:S01]  /*0650*/  IMAD.U32 R53, RZ, RZ, UR5 ;  /* 0x00000005ff357e24 */ /* 0x002fe2000f8e00ff */
[----:B----4-:R1:W-:Y:S02]  /*0660*/  STS.128 [R49+0x40], R24 ;  /* 0x0000401831007388 */ /* 0x0103e40000000c00 */
[----:B-1----:R-:W-:-:S04]  /*0670*/  IMAD.WIDE R24, R63, 0x8, R50 ;  /* 0x000000083f187825 */ /* 0x002fc800078e0232 */
[--C-:B------:R-:W-:Y:S02]  /*0680*/  IMAD.WIDE R26, R53, 0x8, R50.reuse ;  /* 0x00000008351a7825 */ /* 0x100fe400078e0232 */
[----:B------:R-:W3:Y:S04]  /*0690*/  LDG.E.64 R24, desc[UR12][R24.64] ;  /* 0x0000000c18187981 */ /* 0x000ee8000c1e1b00 */
[----:B------:R-:W3:Y:S04]  /*06a0*/  LDG.E.64 R26, desc[UR12][R26.64] ;  /* 0x0000000c1a1a7981 */ /* 0x000ee8000c1e1b00 */
[----:B--2---:R1:W-:Y:S04]  /*06b0*/  STS.128 [R49+0x20], R16 ;  /* 0x0000201031007388 */ /* 0x0043e80000000c00 */
[----:B-----5:R2:W-:Y:S01]  /*06c0*/  STS.128 [R49+0x30], R20 ;  /* 0x0000301431007388 */ /* 0x0205e20000000c00 */
[----:B-1----:R-:W-:-:S04]  /*06d0*/  IMAD.WIDE R16, R55, 0x8, R50 ;  /* 0x0000000837107825 */ /* 0x002fc800078e0232 */
[--C-:B------:R-:W-:Y:S02]  /*06e0*/  IMAD.WIDE R18, R57, 0x8, R50.reuse ;  /* 0x0000000839127825 */ /* 0x100fe400078e0232 */
[----:B------:R-:W4:Y:S04]  /*06f0*/  LDG.E.64 R16, desc[UR12][R16.64] ;  /* 0x0000000c10107981 */ /* 0x000f28000c1e1b00 */
[----:B------:R-:W4:Y:S01]  /*0700*/  LDG.E.64 R18, desc[UR12][R18.64] ;  /* 0x0000000c12127981 */ /* 0x000f22000c1e1b00 */
[----:B--2---:R-:W-:-:S04]  /*0710*/  IMAD.WIDE R20, R59, 0x8, R50 ;  /* 0x000000083b147825 */ /* 0x004fc800078e0232 */
[----:B------:R-:W-:Y:S02]  /*0720*/  IMAD.WIDE R22, R61, 0x8, R50 ;  /* 0x000000083d167825 */ /* 0x000fe400078e0232 */
[----:B------:R-:W2:Y:S04]  /*0730*/  LDG.E.64 R20, desc[UR12][R20.64] ;  /* 0x0000000c14147981 */ /* 0x000ea8000c1e1b00 */
[----:B------:R-:W2:Y:S01]  /*0740*/  LDG.E.64 R22, desc[UR12][R22.64] ;  /* 0x0000000c16167981 */ /* 0x000ea2000c1e1b00 */
[----:B0-----:R-:W-:-:S03]  /*0750*/  UISETP.GE.AND UP0, UPT, UR11, 0x1, UPT ;  /* 0x000000010b00788c */ /* 0x001fc6000bf06270 */
[----:B---3--:R0:W-:Y:S04]  /*0760*/  STS.128 [R49+0x70], R24 ;  /* 0x0000701831007388 */ /* 0x0081e80000000c00 */
[----:B----4-:R0:W-:Y:S04]  /*0770*/  STS.128 [R49+0x50], R16 ;  /* 0x0000501031007388 */ /* 0x0101e80000000c00 */
[----:B--2---:R0:W-:Y:S01]  /*0780*/  STS.128 [R49+0x60], R20 ;  /* 0x0000601431007388 */ /* 0x0041e20000000c00 */
[----:B------:R-:W-:Y:S06]  /*0790*/  BAR.SYNC.DEFER_BLOCKING 0x0 ;  /* 0x0000000000007b1d */ /* 0x000fec0000010000 */
[----:B------:R-:W-:Y:S05]  /*07a0*/  BRA.U !UP0, `(.L_x_49) ;  /* 0x0000000d08ec7547 */ /* 0x000fea000b800000 */
[----:B------:R-:W-:Y:S02]  /*07b0*/  UISETP.GE.U32.AND UP1, UPT, UR11, 0x4, UPT ;  /* 0x000000040b00788c */ /* 0x000fe4000bf26070 */
[----:B------:R-:W-:Y:S01]  /*07c0*/  ULOP3.LUT UP0, UR18, UR11, 0x3, URZ, 0xc0, !UPT ;  /* 0x000000030b127892 */ /* 0x000fe2000f80c0ff */
[----:B------:R-:W-:-:S06]  /*07d0*/  UMOV UR5, URZ ;  /* 0x000000ff00057c82 */ /* 0x000fcc0008000000 */
[----:B------:R-:W-:Y:S05]  /*07e0*/  BRA.U !UP1, `(.L_x_50) ;  /* 0x00000009092c7547 */ /* 0x000fea000b800000 */
[----:B------:R-:W1:Y:S01]  /*07f0*/  LDCU UR19, c[0x0][0x398] ;  /* 0x00007300ff1377ac */ /* 0x000e620008000800 */
[----:B------:R-:W-:Y:S02]  /*0800*/  ULOP3.LUT UR5, UR11, 0x7ffffffc, URZ, 0xc0, !UPT ;  /* 0x7ffffffc0b057892 */ /* 0x000fe4000f8ec0ff */
[----:B------:R-:W-:Y:S02]  /*0810*/  UIADD3 UR9, UPT, UPT, UR4, 0x3, URZ ;  /* 0x0000000304097890 */ /* 0x000fe4000fffe0ff */
[----:B------:R-:W-:Y:S02]  /*0820*/  UIADD3 UR10, UPT, UPT, UR4, 0x2, URZ ;  /* 0x00000002040a7890 */ /* 0x000fe4000fffe0ff */
[----:B------:R-:W-:Y:S01]  /*0830*/  UIADD3 UR17, UPT, UPT, UR8, 0x100, URZ ;  /* 0x0000010008117890 */ /* 0x000fe2000fffe0ff */
[----:B------:R-:W2:Y:S01]  /*0840*/  LDCU.64 UR20, c[0x0][0x390] ;  /* 0x00007200ff1477ac */ /* 0x000ea20008000a00 */
[----:B------:R-:W-:Y:S02]  /*0850*/  UIADD3 UR14, UPT, UPT, -UR5, URZ, URZ ;  /* 0x000000ff050e7290 */ /* 0x000fe4000fffe1ff */
[----:B-1----:R-:W-:-:S02]  /*0860*/  UIMAD UR15, UR4, UR19, URZ ;  /* 0x00000013040f72a4 */ /* 0x002fc4000f8e02ff */
[----:B------:R-:W-:Y:S02]  /*0870*/  UIMAD UR9, UR9, UR19, URZ ;  /* 0x00000013090972a4 */ /* 0x000fe4000f8e02ff */
[----:B------:R-:W-:Y:S02]  /*0880*/  UIMAD UR10, UR10, UR19, URZ ;  /* 0x000000130a0a72a4 */ /* 0x000fe4000f8e02ff */
[----:B------:R-:W-:-:S12]  /*0890*/  UIADD3 UR16, UPT, UPT, UR15, UR19, URZ ;  /* 0x000000130f107290 */ /* 0x000fd8000fffe0ff */
.L_x_51:
[----:B0-----:R-:W-:Y:S01]  /*08a0*/  IMAD.U32 R18, RZ, RZ, UR15 ;  /* 0x0000000fff127e24 */ /* 0x001fe2000f8e00ff */
[----:B------:R-:W-:Y:S01]  /*08b0*/  IADD3 R16, P0, PT, R2, UR15, RZ ;  /* 0x0000000f02107c10 */ /* 0x000fe2000ff1e0ff */
[----:B------:R-:W0:Y:S03]  /*08c0*/  LDS.128 R24, [UR17+-0x100] ;  /* 0xffff0011ff187984 */ /* 0x000e260008000c00 */
[----:B------:R-:W-:Y:S01]  /*08d0*/  LEA.HI.X.SX32 R17, R18, R3, 0x1, P0 ;  /* 0x0000000312117211 */ /* 0x000fe200000f0eff */
[----:B------:R-:W-:Y:S01]  /*08e0*/  LDS.128 R20, [UR17+-0xe0] ;  /* 0xffff2011ff147984 */ /* 0x000fe20008000c00 */
[----:B--2---:R-:W-:-:S04]  /*08f0*/  LEA R50, P0, R16, UR20, 0x3 ;  /* 0x0000001410327c11 */ /* 0x004fc8000f8018ff */
[----:B------:R-:W-:-:S06]  /*0900*/  LEA.HI.X R51, R16, UR21, R17, 0x3, P0 ;  /* 0x0000001510337c11 */ /* 0x000fcc00080f1c11 */
[----:B------:R-:W0:Y:S01]  /*0910*/  LDG.E.64 R50, desc[UR12][R50.64] ;  /* 0x0000000c32327981 */ /* 0x000e22000c1e1b00 */
[----:B------:R-:W-:Y:S02]  /*0920*/  IADD3 R16, P0, PT, R2, UR16, RZ ;  /* 0x0000001002107c10 */ /* 0x000fe4000ff1e0ff */
[----:B------:R-:W-:-:S04]  /*0930*/  MOV R18, UR16 ;  /* 0x0000001000127c02 */ /* 0x000fc80008000f00 */
[----:B------:R-:W-:Y:S02]  /*0940*/  LEA.HI.X.SX32 R17, R18, R3, 0x1, P0 ;  /* 0x0000000312117211 */ /* 0x000fe400000f0eff */
[----:B------:R-:W-:-:S04]  /*0950*/  LEA R48, P0, R16, UR20, 0x3 ;  /* 0x0000001410307c11 */ /* 0x000fc8000f8018ff */
[----:B------:R-:W-:Y:S02]  /*0960*/  LEA.HI.X R49, R16, UR21, R17, 0x3, P0 ;  /* 0x0000001510317c11 */ /* 0x000fe400080f1c11 */
[----:B------:R-:W1:Y:S04]  /*0970*/  LDS.128 R16, [UR17+-0xf0] ;  /* 0xffff1011ff107984 */ /* 0x000e680008000c00 */
[----:B------:R-:W2:Y:S01]  /*0980*/  LDG.E.64 R48, desc[UR12][R48.64] ;  /* 0x0000000c30307981 */ /* 0x000ea2000c1e1b00 */
[C---:B0-----:R-:W-:Y:S02]  /*0990*/  DFMA R36, R50.reuse, R24, R36 ;  /* 0x000000183224722b */ /* 0x041fe40000000024 */
[C---:B------:R-:W-:Y:S01]  /*09a0*/  DFMA R34, R50.reuse, R26, R34 ;  /* 0x0000001a3222722b */ /* 0x040fe20000000022 */
[----:B------:R-:W0:Y:S01]  /*09b0*/  LDS.128 R24, [UR17+-0xd0] ;  /* 0xffff3011ff187984 */ /* 0x000e220008000c00 */
[----:B-1----:R-:W-:-:S02]  /*09c0*/  DFMA R18, R50, R18, R14 ;  /* 0x000000123212722b */ /* 0x002fc4000000000e */
[C---:B------:R-:W-:Y:S01]  /*09d0*/  DFMA R20, R50.reuse, R20, R10 ;  /* 0x000000143214722b */ /* 0x040fe2000000000a */
[----:B------:R-:W-:Y:S01]  /*09e0*/  IMAD.U32 R14, RZ, RZ, UR10 ;  /* 0x0000000aff0e7e24 */ /* 0x000fe2000f8e00ff */
[----:B------:R-:W-:Y:S01]  /*09f0*/  IADD3 R10, P0, PT, R2, UR10, RZ ;  /* 0x0000000a020a7c10 */ /* 0x000fe2000ff1e0ff */
[C---:B------:R-:W-:Y:S02]  /*0a00*/  DFMA R22, R50.reuse, R22, R6 ;  /* 0x000000163216722b */ /* 0x040fe40000000006 */
[----:B------:R-:W-:Y:S01]  /*0a10*/  DFMA R16, R50, R16, R32 ;  /* 0x000000103210722b */ /* 0x000fe20000000020 */
[----:B------:R-:W-:Y:S02]  /*0a20*/  LEA.HI.X.SX32 R7, R14, R3, 0x1, P0 ;  /* 0x000000030e077211 */ /* 0x000fe400000f0eff */
[----:B------:R-:W-:-:S04]  /*0a30*/  LEA R54, P0, R10, UR20, 0x3 ;  /* 0x000000140a367c11 */ /* 0x000fc8000f8018ff */
[----:B------:R-:W-:Y:S01]  /*0a40*/  LEA.HI.X R55, R10, UR21, R7, 0x3, P0 ;  /* 0x000000150a377c11 */ /* 0x000fe200080f1c07 */
[----:B0-----:R-:W-:-:S04]  /*0a50*/  DFMA R32, R50, R26, R12 ;  /* 0x0000001a3220722b */ /* 0x001fc8000000000c */
[----:B------:R-:W3:Y:S01]  /*0a60*/  LDG.E.64 R26, desc[UR12][R54.64] ;  /* 0x0000000c361a7981 */ /* 0x000ee2000c1e1b00 */
[----:B------:R-:W-:-:S03]  /*0a70*/  DFMA R24, R50, R24, R4 ;  /* 0x000000183218722b */ /* 0x000fc60000000004 */
[----:B------:R-:W0:Y:S04]  /*0a80*/  LDS.128 R4, [UR17+-0xc0] ;  /* 0xffff4011ff047984 */ /* 0x000e280008000c00 */
[----:B------:R-:W1:Y:S01]  /*0a90*/  LDS.128 R12, [UR17+-0xb0] ;  /* 0xffff5011ff0c7984 */ /* 0x000e620008000c00 */
[C---:B0-----:R-:W-:Y:S02]  /*0aa0*/  DFMA R52, R50.reuse, R4, R8 ;  /* 0x000000043234722b */ /* 0x041fe40000000008 */
[C---:B------:R-:W-:Y:S01]  /*0ab0*/  DFMA R28, R50.reuse, R6, R28 ;  /* 0x00000006321c722b */ /* 0x040fe2000000001c */
[----:B------:R-:W-:Y:S04]  /*0ac0*/  LDS.128 R8, [UR17+-0x90] ;  /* 0xffff7011ff087984 */ /* 0x000fe80008000c00 */
[----:B------:R-:W0:Y:S01]  /*0ad0*/  LDS.128 R4, [UR17+-0xa0] ;  /* 0xffff6011ff047984 */ /* 0x000e220008000c00 */
[----:B-1----:R-:W-:-:S02]  /*0ae0*/  DFMA R30, R50, R12, R30 ;  /* 0x0000000c321e722b */ /* 0x002fc4000000001e */
[C---:B------:R-:W-:Y:S01]  /*0af0*/  DFMA R38, R50.reuse, R14, R38 ;  /* 0x0000000e3226722b */ /* 0x040fe20000000026 */
[----:B------:R-:W-:Y:S01]  /*0b00*/  LDS.128 R12, [UR17+-0x50] ;  /* 0xffffb011ff0c7984 */ /* 0x000fe20008000c00 */
[C---:B0-----:R-:W-:Y:S02]  /*0b10*/  DFMA R40, R50.reuse, R4, R40 ;  /* 0x000000043228722b */ /* 0x041fe40000000028 */
[C---:B------:R-:W-:Y:S01]  /*0b20*/  DFMA R42, R50.reuse, R6, R42 ;  /* 0x00000006322a722b */ /* 0x040fe2000000002a */
[----:B------:R-:W2:Y:S01]  /*0b30*/  LDS.128 R4, [UR17+-0x80] ;  /* 0xffff8011ff047984 */ /* 0x000ea20008000c00 */
[C---:B------:R-:W-:Y:S02]  /*0b40*/  DFMA R44, R50.reuse, R8, R44 ;  /* 0x00000008322c722b */ /* 0x040fe4000000002c */
[----:B------:R-:W-:Y:S01]  /*0b50*/  DFMA R50, R50, R10, R46 ;  /* 0x0000000a3232722b */ /* 0x000fe2000000002e */
[----:B------:R-:W0:Y:S01]  /*0b60*/  LDS.128 R8, [UR17+-0x70] ;  /* 0xffff9011ff087984 */ /* 0x000e220008000c00 */
[----:B--2---:R-:W-:-:S02]  /*0b70*/  DFMA R36, R48, R4, R36 ;  /* 0x000000043024722b */ /* 0x004fc40000000024 */
[C---:B------:R-:W-:Y:S01]  /*0b80*/  DFMA R34, R48.reuse, R6, R34 ;  /* 0x000000063022722b */ /* 0x040fe20000000022 */
[----:B------:R-:W1:Y:S01]  /*0b90*/  LDS.128 R4, [UR17+-0x60] ;  /* 0xffffa011ff047984 */ /* 0x000e620008000c00 */
[C---:B0-----:R-:W-:Y:S02]  /*0ba0*/  DFMA R18, R48.reuse, R10, R18 ;  /* 0x0000000a3012722b */ /* 0x041fe40000000012 */
[----:B------:R-:W-:Y:S01]  /*0bb0*/  DFMA R16, R48, R8, R16 ;  /* 0x000000083010722b */ /* 0x000fe20000000010 */
[----:B------:R-:W-:Y:S01]  /*0bc0*/  IMAD.U32 R10, RZ, RZ, UR9 ;  /* 0x00000009ff0a7e24 */ /* 0x000fe2000f8e00ff */
[----:B------:R-:W-:-:S04]  /*0bd0*/  IADD3 R8, P0, PT, R2, UR9, RZ ;  /* 0x0000000902087c10 */ /* 0x000fc8000ff1e0ff */
[----:B------:R-:W-:Y:S02]  /*0be0*/  LEA.HI.X.SX32 R9, R10, R3, 0x1, P0 ;  /* 0x000000030a097211 */ /* 0x000fe400000f0eff */
[----:B------:R-:W-:-:S04]  /*0bf0*/  LEA R46, P0, R8, UR20, 0x3 ;  /* 0x00000014082e7c11 */ /* 0x000fc8000f8018ff */
[----:B------:R-:W-:Y:S01]  /*0c00*/  LEA.HI.X R47, R8, UR21, R9, 0x3, P0 ;  /* 0x00000015082f7c11 */ /* 0x000fe200080f1c09 */
[C---:B------:R-:W-:Y:S01]  /*0c10*/  DFMA R12, R48.reuse, R12, R24 ;  /* 0x0000000c300c722b */ /* 0x040fe20000000018 */
[----:B------:R-:W-:Y:S04]  /*0c20*/  LDS.128 R8, [UR17+-0x30] ;  /* 0xffffd011ff087984 */ /* 0x000fe80008000c00 */
[----:B------:R-:W2:Y:S01]  /*0c30*/  LDG.E.64 R46, desc[UR12][R46.64] ;  /* 0x0000000c2e2e7981 */ /* 0x000ea2000c1e1b00 */
[C---:B-1----:R-:W-:Y:S02]  /*0c40*/  DFMA R20, R48.reuse, R4, R20 ;  /* 0x000000043014722b */ /* 0x042fe40000000014 */
[C---:B------:R-:W-:Y:S01]  /*0c50*/  DFMA R22, R48.reuse, R6, R22 ;  /* 0x000000063016722b */ /* 0x040fe20000000016 */
[----:B------:R-:W0:Y:S01]  /*0c60*/  LDS.128 R4, [UR17+-0x40] ;  /* 0xffffc011ff047984 */ /* 0x000e220008000c00 */
[----:B------:R-:W-:-:S02]  /*0c70*/  DFMA R14, R48, R14, R32 ;  /* 0x0000000e300e722b */ /* 0x000fc40000000020 */
[C---:B0-----:R-:W-:Y:S02]  /*0c80*/  DFMA R52, R48.reuse, R4, R52 ;  /* 0x000000043034722b */ /* 0x041fe40000000034 */
[C---:B------:R-:W-:Y:S01]  /*0c90*/  DFMA R24, R48.reuse, R6, R28 ;  /* 0x000000063018722b */ /* 0x040fe2000000001c */
[----:B------:R-:W0:Y:S01]  /*0ca0*/  LDS.128 R4, [UR17+-0x20] ;  /* 0xffffe011ff047984 */ /* 0x000e220008000c00 */
[C---:B------:R-:W-:Y:S02]  /*0cb0*/  DFMA R32, R48.reuse, R8, R30 ;  /* 0x000000083020722b */ /* 0x040fe4000000001e */
[C---:B------:R-:W-:Y:S01]  /*0cc0*/  DFMA R38, R48.reuse, R10, R38 ;  /* 0x0000000a3026722b */ /* 0x040fe20000000026 */
[----:B------:R-:W-:Y:S04]  /*0cd0*/  LDS.128 R28, [UR17+0x30] ;  /* 0x00003011ff1c7984 */ /* 0x000fe80008000c00 */
[----:B------:R-:W1:Y:S01]  /*0ce0*/  LDS.128 R8, [UR17+-0x10] ;  /* 0xfffff011ff087984 */ /* 0x000e620008000c00 */
[----:B0-----:R-:W-:-:S02]  /*0cf0*/  DFMA R40, R48, R4, R40 ;  /* 0x000000043028722b */ /* 0x001fc40000000028 */
[C---:B------:R-:W-:Y:S01]  /*0d00*/  DFMA R42, R48.reuse, R6, R42 ;  /* 0x00000006302a722b */ /* 0x040fe2000000002a */
[----:B------:R-:W3:Y:S01]  /*0d10*/  LDS.128 R4, [UR17] ;  /* 0x00000011ff047984 */ /* 0x000ee20008000c00 */
[C---:B-1----:R-:W-:Y:S02]  /*0d20*/  DFMA R44, R48.reuse, R8, R44 ;  /* 0x00000008302c722b */ /* 0x042fe4000000002c */
[----:B------:R-:W-:Y:S01]  /*0d30*/  DFMA R50, R48, R10, R50 ;  /* 0x0000000a3032722b */ /* 0x000fe20000000032 */
[----:B------:R-:W0:Y:S01]  /*0d40*/  LDS.128 R8, [UR17+0x10] ;  /* 0x00001011ff087984 */ /* 0x000e220008000c00 */
[C---:B---3--:R-:W-:Y:S02]  /*0d50*/  DFMA R36, R26.reuse, R4, R36 ;  /* 0x000000041a24722b */ /* 0x048fe40000000024 */
[C---:B------:R-:W-:Y:S01]  /*0d60*/  DFMA R60, R26.reuse, R6, R34 ;  /* 0x000000061a3c722b */ /* 0x040fe20000000022 */
[----:B------:R-:W1:Y:S01]  /*0d70*/  LDS.128 R4, [UR17+0x20] ;  /* 0x00002011ff047984 */ /* 0x000e620008000c00 */
[----:B0-----:R-:W-:-:S02]  /*0d80*/  DFMA R58, R26, R8, R16 ;  /* 0x000000081a3a722b */ /* 0x001fc40000000010 */
[C---:B------:R-:W-:Y:S02]  /*0d90*/  DFMA R54, R26.reuse, R10, R18 ;  /* 0x0000000a1a36722b */ /* 0x040fe40000000012 */
[C---:B------:R-:W-:Y:S01]  /*0da0*/  DFMA R56, R26.reuse, R28, R12 ;  /* 0x0000001c1a38722b */ /* 0x040fe2000000000c */
[----:B------:R-:W0:Y:S01]  /*0db0*/  LDS.128 R8, [UR17+0x50] ;  /* 0x00005011ff087984 */ /* 0x000e220008000c00 */
[C---:B-1----:R-:W-:Y:S02]  /*0dc0*/  DFMA R16, R26.reuse, R4, R20 ;  /* 0x000000041a10722b */ /* 0x042fe40000000014 */
[C---:B------:R-:W-:Y:S01]  /*0dd0*/  DFMA R18, R26.reuse, R6, R22 ;  /* 0x000000061a12722b */ /* 0x040fe20000000016 */
[----:B------:R-:W1:Y:S01]  /*0de0*/  LDS.128 R4, [UR17+0x40] ;  /* 0x00004011ff047984 */ /* 0x000e620008000c00 */
[----:B------:R-:W-:-:S03]  /*0df0*/  DFMA R48, R26, R30, R14 ;  /* 0x0000001e1a30722b */ /* 0x000fc6000000000e */
[----:B------:R-:W3:Y:S01]  /*0e00*/  LDS.128 R12, [UR17+0x70] ;  /* 0x00007011ff0c7984 */ /* 0x000ee20008000c00 */
[----:B0-----:R-:W-:-:S03]  /*0e10*/  DFMA R38, R26, R10, R38 ;  /* 0x0000000a1a26722b */ /* 0x001fc60000000026 */
[----:B------:R-:W-:Y:S01]  /*0e20*/  LDS.128 R20, [UR17+0xb0] ;  /* 0x0000b011ff147984 */ /* 0x000fe20008000c00 */
[C---:B-1----:R-:W-:Y:S02]  /*0e30*/  DFMA R52, R26.reuse, R4, R52 ;  /* 0x000000041a34722b */ /* 0x042fe40000000034 */
[C---:B------:R-:W-:Y:S01]  /*0e40*/  DFMA R28, R26.reuse, R6, R24 ;  /* 0x000000061a1c722b */ /* 0x040fe20000000018 */
[----:B------:R-:W0:Y:S01]  /*0e50*/  LDS.128 R4, [UR17+0x60] ;  /* 0x00006011ff047984 */ /* 0x000e220008000c00 */
[C---:B------:R-:W-:Y:S02]  /*0e60*/  DFMA R30, R26.reuse, R8, R32 ;  /* 0x000000081a1e722b */ /* 0x040fe40000000020 */
[C---:B---3--:R-:W-:Y:S01]  /*0e70*/  DFMA R44, R26.reuse, R12, R44 ;  /* 0x0000000c1a2c722b */ /* 0x048fe2000000002c */
[----:B------:R-:W2:Y:S01]  /*0e80*/  LDS.128 R32, [UR17+0x80] ;  /* 0x00008011ff207984 */ /* 0x000ea20008000c00 */
[----:B------:R-:W-:-:S03]  /*0e90*/  DFMA R50, R26, R14, R50 ;  /* 0x0000000e1a32722b */ /* 0x000fc60000000032 */
[----:B------:R-:W1:Y:S01]  /*0ea0*/  LDS.128 R8, [UR17+0x90] ;  /* 0x00009011ff087984 */ /* 0x000e620008000c00 */
[C---:B0-----:R-:W-:Y:S02]  /*0eb0*/  DFMA R40, R26.reuse, R4, R40 ;  /* 0x000000041a28722b */ /* 0x041fe40000000028 */
[----:B------:R-:W-:Y:S01]  /*0ec0*/  DFMA R42, R26, R6, R42 ;  /* 0x000000061a2a722b */ /* 0x000fe2000000002a */
[----:B------:R-:W0:Y:S04]  /*0ed0*/  LDS.128 R4, [UR17+0xa0] ;  /* 0x0000a011ff047984 */ /* 0x000e280008000c00 */
[----:B------:R-:W3:Y:S01]  /*0ee0*/  LDS.128 R24, [UR17+0xc0] ;  /* 0x0000c011ff187984 */ /* 0x000ee20008000c00 */
[C---:B--2---:R-:W-:Y:S02]  /*0ef0*/  DFMA R36, R46.reuse, R32, R36 ;  /* 0x000000202e24722b */ /* 0x044fe40000000024 */
[----:B-1----:R-:W-:-:S02]  /*0f00*/  DFMA R14, R46, R10, R54 ;  /* 0x0000000a2e0e722b */ /* 0x002fc40000000036 */
[C---:B------:R-:W-:Y:S02]  /*0f10*/  DFMA R32, R46.reuse, R8, R58 ;  /* 0x000000082e20722b */ /* 0x040fe4000000003a */
[C---:B------:R-:W-:Y:S02]  /*0f20*/  DFMA R12, R46.reuse, R22, R48 ;  /* 0x000000162e0c722b */ /* 0x040fe40000000030 */
[C---:B0-----:R-:W-:Y:S02]  /*0f30*/  DFMA R10, R46.reuse, R4, R16 ;  /* 0x000000042e0a722b */ /* 0x041fe40000000010 */
[C---:B------:R-:W-:Y:S02]  /*0f40*/  DFMA R6, R46.reuse, R6, R18 ;  /* 0x000000062e06722b */ /* 0x040fe40000000012 */
[C---:B------:R-:W-:Y:S01]  /*0f50*/  DFMA R4, R46.reuse, R20, R56 ;  /* 0x000000142e04722b */ /* 0x040fe20000000038 */
[----:B------:R-:W0:Y:S01]  /*0f60*/  LDS.128 R16, [UR17+0xd0] ;  /* 0x0000d011ff107984 */ /* 0x000e220008000c00 */
[----:B---3--:R-:W-:-:S02]  /*0f70*/  DFMA R8, R46, R24, R52 ;  /* 0x000000182e08722b */ /* 0x008fc40000000034 */
[----:B------:R-:W-:Y:S01]  /*0f80*/  DFMA R28, R46, R26, R28 ;  /* 0x0000001a2e1c722b */ /* 0x000fe2000000001c */
[----:B------:R-:W1:Y:S04]  /*0f90*/  LDS.128 R20, [UR17+0xe0] ;  /* 0x0000e011ff147984 */ /* 0x000e680008000c00 */
[----:B------:R-:W2:Y:S01]  /*0fa0*/  LDS.128 R24, [UR17+0xf0] ;  /* 0x0000f011ff187984 */ /* 0x000ea20008000c00 */
[----:B------:R-:W-:-:S04]  /*0fb0*/  UIADD3 UR14, UPT, UPT, UR14, 0x4, URZ ;  /* 0x000000040e0e7890 */ /* 0x000fc8000fffe0ff */
[----:B------:R-:W-:Y:S01]  /*0fc0*/  UISETP.NE.AND UP1, UPT, UR14, URZ, UPT ;  /* 0x000000ff0e00728c */ /* 0x000fe2000bf25270 */
[C---:B------:R-:W-:Y:S01]  /*0fd0*/  DFMA R34, R46.reuse, R34, R60 ;  /* 0x000000222e22722b */ /* 0x040fe2000000003c */
[----:B------:R-:W-:Y:S02]  /*0fe0*/  ULEA UR15, UR19, UR15, 0x2 ;  /* 0x0000000f130f7291 */ /* 0x000fe4000f8e10ff */
[----:B------:R-:W-:Y:S02]  /*0ff0*/  ULEA UR9, UR19, UR9, 0x2 ;  /* 0x0000000913097291 */ /* 0x000fe4000f8e10ff */
[----:B------:R-:W-:Y:S02]  /*1000*/  ULEA UR10, UR19, UR10, 0x2 ;  /* 0x0000000a130a7291 */ /* 0x000fe4000f8e10ff */
[----:B------:R-:W-:Y:S02]  /*1010*/  ULEA UR16, UR19, UR16, 0x2 ;  /* 0x0000001013107291 */ /* 0x000fe4000f8e10ff */
[----:B------:R-:W-:Y:S01]  /*1020*/  UIADD3 UR17, UPT, UPT, UR17, 0x200, URZ ;  /* 0x0000020011117890 */ /* 0x000fe2000fffe0ff */
[----:B0-----:R-:W-:-:S02]  /*1030*/  DFMA R30, R46, R16, R30 ;  /* 0x000000102e1e722b */ /* 0x001fc4000000001e */
[C---:B------:R-:W-:Y:S02]  /*1040*/  DFMA R38, R46.reuse, R18, R38 ;  /* 0x000000122e26722b */ /* 0x040fe40000000026 */
[C---:B-1----:R-:W-:Y:S02]  /*1050*/  DFMA R40, R46.reuse, R20, R40 ;  /* 0x000000142e28722b */ /* 0x042fe40000000028 */
[C---:B------:R-:W-:Y:S02]  /*1060*/  DFMA R42, R46.reuse, R22, R42 ;  /* 0x000000162e2a722b */ /* 0x040fe4000000002a */
[C---:B--2---:R-:W-:Y:S02]  /*1070*/  DFMA R44, R46.reuse, R24, R44 ;  /* 0x000000182e2c722b */ /* 0x044fe4000000002c */
[----:B------:R-:W-:Y:S01]  /*1080*/  DFMA R46, R46, R26, R50 ;  /* 0x0000001a2e2e722b */ /* 0x000fe20000000032 */
[----:B------:R-:W-:Y:S10]  /*1090*/  BRA.U UP1, `(.L_x_51) ;  /* 0xfffffff901007547 */ /* 0x000ff4000b83ffff */
.L_x_50:
[----:B------:R-:W-:Y:S05]  /*10a0*/  BRA.U !UP0, `(.L_x_49) ;  /* 0x0000000508ac7547 */ /* 0x000fea000b800000 */
[----:B------:R-:W-:Y:S02]  /*10b0*/  UISETP.NE.AND UP0, UPT, UR18, 0x1, UPT ;  /* 0x000000011200788c */ /* 0x000fe4000bf05270 */
[----:B------:R-:W-:-:S04]  /*10c0*/  ULOP3.LUT UR9, UR11, 0x1, URZ, 0xc0, !UPT ;  /* 0x000000010b097892 */ /* 0x000fc8000f8ec0ff */
[----:B------:R-:W-:-:S03]  /*10d0*/  UISETP.NE.U32.AND UP1, UPT, UR9, 0x1, UPT ;  /* 0x000000010900788c */ /* 0x000fc6000bf25070 */
[----:B------:R-:W-:Y:S08]  /*10e0*/  BRA.U !UP0, `(.L_x_52) ;  /* 0x00000005080c7547 */ /* 0x000ff0000b800000 */
[----:B------:R-:W1:Y:S01]  /*10f0*/  LDCU UR10, c[0x0][0x398] ;  /* 0x00007300ff0a77ac */ /* 0x000e620008000800 */
[----:B------:R-:W2:Y:S01]  /*1100*/  LDCU.64 UR14, c[0x0][0x390] ;  /* 0x00007200ff0e77ac */ /* 0x000ea20008000a00 */
[----:B------:R-:W-:-:S04]  /*1110*/  UIADD3 UR9, UPT, UPT, UR5, UR4, URZ ;  /* 0x0000000405097290 */ /* 0x000fc8000fffe0ff */
[----:B-1----:R-:W-:-:S06]  /*1120*/  UIMAD UR9, UR9, UR10, URZ ;  /* 0x0000000a090972a4 */ /* 0x002fcc000f8e02ff */
[----:B0-----:R-:W-:Y:S01]  /*1130*/  IMAD.U32 R18, RZ, RZ, UR9 ;  /* 0x00000009ff127e24 */ /* 0x001fe2000f8e00ff */
[----:B------:R-:W-:-:S04]  /*1140*/  IADD3 R16, P0, PT, R2, UR9, RZ ;  /* 0x0000000902107c10 */ /* 0x000fc8000ff1e0ff */
[----:B------:R-:W-:Y:S02]  /*1150*/  LEA.HI.X.SX32 R17, R18, R3, 0x1, P0 ;  /* 0x0000000312117211 */ /* 0x000fe400000f0eff */
[----:B--2---:R-:W-:-:S04]  /*1160*/  LEA R52, P0, R16, UR14, 0x3 ;  /* 0x0000000e10347c11 */ /* 0x004fc8000f8018ff */
[----:B------:R-:W-:-:S06]  /*1170*/  LEA.HI.X R53, R16, UR15, R17, 0x3, P0 ;  /* 0x0000000f10357c11 */ /* 0x000fcc00080f1c11 */
[----:B------:R-:W2:Y:S01]  /*1180*/  LDG.E.64 R52, desc[UR12][R52.64] ;  /* 0x0000000c34347981 */ /* 0x000ea2000c1e1b00 */
[----:B------:R-:W-:-:S06]  /*1190*/  UIADD3 UR9, UPT, UPT, UR9, UR10, URZ ;  /* 0x0000000a09097290 */ /* 0x000fcc000fffe0ff */
[----:B------:R-:W-:Y:S01]  /*11a0*/  IMAD.U32 R18, RZ, RZ, UR9 ;  /* 0x00000009ff127e24 */ /* 0x000fe2000f8e00ff */
[----:B------:R-:W-:-:S04]  /*11b0*/  IADD3 R16, P0, PT, R2, UR9, RZ ;  /* 0x0000000902107c10 */ /* 0x000fc8000ff1e0ff */
[----:B------:R-:W-:Y:S02]  /*11c0*/  LEA.HI.X.SX32 R17, R18, R3, 0x1, P0 ;  /* 0x0000000312117211 */ /* 0x000fe400000f0eff */
[----:B------:R-:W-:-:S04]  /*11d0*/  LEA R48, P0, R16, UR14, 0x3 ;  /* 0x0000000e10307c11 */ /* 0x000fc8000f8018ff */
[----:B------:R-:W-:-:S06]  /*11e0*/  LEA.HI.X R49, R16, UR15, R17, 0x3, P0 ;  /* 0x0000000f10317c11 */ /* 0x000fcc00080f1c11 */
[----:B------:R-:W3:Y:S01]  /*11f0*/  LDG.E.64 R48, desc[UR12][R48.64] ;  /* 0x0000000c30307981 */ /* 0x000ee2000c1e1b00 */
[----:B------:R-:W-:Y:S02]  /*1200*/  ULEA UR9, UR5, UR8, 0x7 ;  /* 0x0000000805097291 */ /* 0x000fe4000f8e38ff */
[----:B------:R-:W-:-:S07]  /*1210*/  UIADD3 UR5, UPT, UPT, UR5, 0x2, URZ ;  /* 0x0000000205057890 */ /* 0x000fce000fffe0ff */
[----:B------:R-:W2:Y:S04]  /*1220*/  LDS.128 R20, [UR9] ;  /* 0x00000009ff147984 */ /* 0x000ea80008000c00 */
[----:B------:R-:W0:Y:S04]  /*1230*/  LDS.128 R16, [UR9+0x10] ;  /* 0x00001009ff107984 */ /* 0x000e280008000c00 */
[----:B------:R-:W1:Y:S01]  /*1240*/  LDS.128 R24, [UR9+0x30] ;  /* 0x00003009ff187984 */ /* 0x000e620008000c00 */
[C---:B--2---:R-:W-:Y:S02]  /*1250*/  DFMA R36, R52.reuse, R20, R36 ;  /* 0x000000143424722b */ /* 0x044fe40000000024 */
[----:B------:R-:W-:-:S02]  /*1260*/  DFMA R58, R52, R22, R34 ;  /* 0x00000016343a722b */ /* 0x000fc40000000022 */
[C---:B0-----:R-:W-:Y:S01]  /*1270*/  DFMA R62, R52.reuse, R16, R32 ;  /* 0x00000010343e722b */ /* 0x041fe20000000020 */
[----:B------:R-:W0:Y:S01]  /*1280*/  LDS.128 R20, [UR9+0x20] ;  /* 0x00002009ff147984 */ /* 0x000e220008000c00 */
[C---:B------:R-:W-:Y:S02]  /*1290*/  DFMA R56, R52.reuse, R18, R14 ;  /* 0x000000123438722b */ /* 0x040fe4000000000e */
[C---:B-1----:R-:W-:Y:S01]  /*12a0*/  DFMA R24, R52.reuse, R24, R4 ;  /* 0x000000183418722b */ /* 0x042fe20000000004 */
[----:B------:R-:W1:Y:S01]  /*12b0*/  LDS.128 R16, [UR9+0x40] ;  /* 0x00004009ff107984 */ /* 0x000e620008000c00 */
[----:B------:R-:W-:-:S03]  /*12c0*/  DFMA R26, R52, R26, R12 ;  /* 0x0000001a341a722b */ /* 0x000fc6000000000c */
[----:B------:R-:W2:Y:S04]  /*12d0*/  LDS.128 R12, [UR9+0x70] ;  /* 0x00007009ff0c7984 */ /* 0x000ea80008000c00 */
[----:B------:R-:W3:Y:S01]  /*12e0*/  LDS.128 R32, [UR9+0x80] ;  /* 0x00008009ff207984 */ /* 0x000ee20008000c00 */
[C---:B0-----:R-:W-:Y:S02]  /*12f0*/  DFMA R50, R52.reuse, R20, R10 ;  /* 0x000000143432722b */ /* 0x041fe4000000000a */
[C---:B------:R-:W-:Y:S02]  /*1300*/  DFMA R54, R52.reuse, R22, R6 ;  /* 0x000000163436722b */ /* 0x040fe40000000006 */
[C---:B-1----:R-:W-:Y:S01]  /*1310*/  DFMA R60, R52.reuse, R16, R8 ;  /* 0x00000010343c722b */ /* 0x042fe20000000008 */
[----:B------:R-:W0:Y:S01]  /*1320*/  LDS.128 R4, [UR9+0x50] ;  /* 0x00005009ff047984 */ /* 0x000e220008000c00 */
[----:B------:R-:W-:-:S02]  /*1330*/  DFMA R28, R52, R18, R28 ;  /* 0x00000012341c722b */ /* 0x000fc4000000001c */
[C---:B--2---:R-:W-:Y:S01]  /*1340*/  DFMA R46, R52.reuse, R14, R46 ;  /* 0x0000000e342e722b */ /* 0x044fe2000000002e */
[----:B------:R-:W1:Y:S01]  /*1350*/  LDS.128 R8, [UR9+0x60] ;  /* 0x00006009ff087984 */ /* 0x000e620008000c00 */
[----:B------:R-:W-:Y:S02]  /*1360*/  DFMA R44, R52, R12, R44 ;  /* 0x0000000c342c722b */ /* 0x000fe4000000002c */
[C---:B---3--:R-:W-:Y:S01]  /*1370*/  DFMA R36, R48.reuse, R32, R36 ;  /* 0x000000203024722b */ /* 0x048fe20000000024 */
[----:B------:R-:W2:Y:S01]  /*1380*/  LDS.128 R16, [UR9+0xb0] ;  /* 0x0000b009ff107984 */ /* 0x000ea20008000c00 */
[----:B------:R-:W-:-:S03]  /*1390*/  DFMA R34, R48, R34, R58 ;  /* 0x000000223022722b */ /* 0x000fc6000000003a */
[----:B------:R-:W3:Y:S01]  /*13a0*/  LDS.128 R20, [UR9+0xc0] ;  /* 0x0000c009ff147984 */ /* 0x000ee20008000c00 */
[C---:B0-----:R-:W-:Y:S02]  /*13b0*/  DFMA R30, R52.reuse, R4, R30 ;  /* 0x00000004341e722b */ /* 0x041fe4000000001e */
[C---:B------:R-:W-:Y:S02]  /*13c0*/  DFMA R38, R52.reuse, R6, R38 ;  /* 0x000000063426722b */ /* 0x040fe40000000026 */
[C---:B-1----:R-:W-:Y:S01]  /*13d0*/  DFMA R40, R52.reuse, R8, R40 ;  /* 0x000000083428722b */ /* 0x042fe20000000028 */
[----:B------:R-:W0:Y:S01]  /*13e0*/  LDS.128 R4, [UR9+0xa0] ;  /* 0x0000a009ff047984 */ /* 0x000e220008000c00 */
[----:B------:R-:W-:Y:S02]  /*13f0*/  DFMA R42, R52, R10, R42 ;  /* 0x0000000a342a722b */ /* 0x000fe4000000002a */
[C---:B--2---:R-:W-:Y:S01]  /*1400*/  DFMA R12, R48.reuse, R18, R26 ;  /* 0x00000012300c722b */ /* 0x044fe2000000001a */
[----:B------:R-:W1:Y:S01]  /*1410*/  LDS.128 R8, [UR9+0x90] ;  /* 0x00009009ff087984 */ /* 0x000e620008000c00 */
[----:B---3--:R-:W-:-:S02]  /*1420*/  DFMA R28, R48, R22, R28 ;  /* 0x00000016301c722b */ /* 0x008fc4000000001c */
[C---:B0-----:R-:W-:Y:S02]  /*1430*/  DFMA R6, R48.reuse, R6, R54 ;  /* 0x000000063006722b */ /* 0x041fe40000000036 */
[C---:B-1----:R-:W-:Y:S02]  /*1440*/  DFMA R14, R48.reuse, R10, R56 ;  /* 0x0000000a300e722b */ /* 0x042fe40000000038 */
[C---:B------:R-:W-:Y:S02]  /*1450*/  DFMA R32, R48.reuse, R8, R62 ;  /* 0x000000083020722b */ /* 0x040fe4000000003e */
[C---:B------:R-:W-:Y:S02]  /*1460*/  DFMA R10, R48.reuse, R4, R50 ;  /* 0x00000004300a722b */ /* 0x040fe40000000032 */
[C---:B------:R-:W-:Y:S02]  /*1470*/  DFMA R4, R48.reuse, R16, R24 ;  /* 0x000000103004722b */ /* 0x040fe40000000018 */
[C---:B------:R-:W-:Y:S01]  /*1480*/  DFMA R8, R48.reuse, R20, R60 ;  /* 0x000000143008722b */ /* 0x040fe2000000003c */
[----:B------:R-:W0:Y:S04]  /*1490*/  LDS.128 R16, [UR9+0xd0] ;  /* 0x0000d009ff107984 */ /* 0x000e280008000c00 */
[----:B------:R-:W1:Y:S04]  /*14a0*/  LDS.128 R20, [UR9+0xe0] ;  /* 0x0000e009ff147984 */ /* 0x000e680008000c00 */
[----:B------:R-:W2:Y:S01]  /*14b0*/  LDS.128 R24, [UR9+0xf0] ;  /* 0x0000f009ff187984 */ /* 0x000ea20008000c00 */
[----:B0-----:R-:W-:-:S02]  /*14c0*/  DFMA R30, R48, R16, R30 ;  /* 0x00000010301e722b */ /* 0x001fc4000000001e */
[C---:B------:R-:W-:Y:S02]  /*14d0*/  DFMA R38, R48.reuse, R18, R38 ;  /* 0x000000123026722b */ /* 0x040fe40000000026 */
[C---:B-1----:R-:W-:Y:S02]  /*14e0*/  DFMA R40, R48.reuse, R20, R40 ;  /* 0x000000143028722b */ /* 0x042fe40000000028 */
[C---:B------:R-:W-:Y:S02]  /*14f0*/  DFMA R42, R48.reuse, R22, R42 ;  /* 0x00000016302a722b */ /* 0x040fe4000000002a */
[C---:B--2---:R-:W-:Y:S02]  /*1500*/  DFMA R44, R48.reuse, R24, R44 ;  /* 0x00000018302c722b */ /* 0x044fe4000000002c */
[----:B------:R-:W-:-:S11]  /*1510*/  DFMA R46, R48, R26, R46 ;  /* 0x0000001a302e722b */ /* 0x000fd6000000002e */
.L_x_52:
[----:B------:R-:W-:Y:S05]  /*1520*/  BRA.U UP1, `(.L_x_49) ;  /* 0x00000001018c7547 */ /* 0x000fea000b800000 */
[----:B------:R-:W1:Y:S01]  /*1530*/  LDCU UR10, c[0x0][0x398] ;  /* 0x00007300ff0a77ac */ /* 0x000e620008000800 */
[----:B------:R-:W2:Y:S01]  /*1540*/  LDCU.64 UR14, c[0x0][0x390] ;  /* 0x00007200ff0e77ac */ /* 0x000ea20008000a00 */
[----:B------:R-:W-:-:S04]  /*1550*/  UIADD3 UR9, UPT, UPT, UR5, UR4, URZ ;  /* 0x0000000405097290 */ /* 0x000fc8000fffe0ff */
[----:B-1----:R-:W-:-:S06]  /*1560*/  UIMAD UR9, UR9, UR10, URZ ;  /* 0x0000000a090972a4 */ /* 0x002fcc000f8e02ff */
[----:B0-----:R-:W-:Y:S02]  /*1570*/  IADD3 R16, P0, PT, R2, UR9, RZ ;  /* 0x0000000902107c10 */ /* 0x001fe4000ff1e0ff */
[----:B------:R-:W-:-:S04]  /*1580*/  MOV R18, UR9 ;  /* 0x0000000900127c02 */ /* 0x000fc80008000f00 */
[----:B------:R-:W-:Y:S02]  /*1590*/  LEA.HI.X.SX32 R17, R18, R3, 0x1, P0 ;  /* 0x0000000312117211 */ /* 0x000fe400000f0eff */
[----:B--2---:R-:W-:-:S04]  /*15a0*/  LEA R48, P0, R16, UR14, 0x3 ;  /* 0x0000000e10307c11 */ /* 0x004fc8000f8018ff */
[----:B------:R-:W-:-:S06]  /*15b0*/  LEA.HI.X R49, R16, UR15, R17, 0x3, P0 ;  /* 0x0000000f10317c11 */ /* 0x000fcc00080f1c11 */
[----:B------:R-:W2:Y:S01]  /*15c0*/  LDG.E.64 R48, desc[UR12][R48.64] ;  /* 0x0000000c30307981 */ /* 0x000ea2000c1e1b00 */
[----:B------:R-:W-:-:S09]  /*15d0*/  ULEA UR5, UR5, UR8, 0x7 ;  /* 0x0000000805057291 */ /* 0x000fd2000f8e38ff */
        /* <DEDUP_REMOVED lines=11> */
[----:B------:R-:W2:Y:S01]  /*1690*/  LDS.128 R24, [UR5+0x70] ;  /* 0x00007005ff187984 */ /* 0x000ea20008000c00 */
[C---:B0-----:R-:W-:Y:S02]  /*16a0*/  DFMA R10, R48.reuse, R20, R10 ;  /* 0x00000014300a722b */ /* 0x041fe4000000000a */
[C---:B------:R-:W-:Y:S02]  /*16b0*/  DFMA R6, R48.reuse, R22, R6 ;  /* 0x000000163006722b */ /* 0x040fe40000000006 */
[C---:B-1----:R-:W-:Y:S01]  /*16c0*/  DFMA R8, R48.reuse, R16, R8 ;  /* 0x000000103008722b */ /* 0x042fe20000000008 */
[----:B------:R-:W0:Y:S01]  /*16d0*/  LDS.128 R20, [UR5+0x50] ;  /* 0x00005005ff147984 */ /* 0x000e220008000c00 */
[C---:B------:R-:W-:Y:S02]  /*16e0*/  DFMA R28, R48.reuse, R18, R28 ;  /* 0x00000012301c722b */ /* 0x040fe4000000001c */
[C---:B--2---:R-:W-:Y:S01]  /*16f0*/  DFMA R44, R48.reuse, R24, R44 ;  /* 0x00000018302c722b */ /* 0x044fe2000000002c */
[----:B------:R-:W1:Y:S01]  /*1700*/  LDS.128 R16, [UR5+0x60] ;  /* 0x00006005ff107984 */ /* 0x000e620008000c00 */
[----:B------:R-:W-:-:S02]  /*1710*/  DFMA R46, R48, R26, R46 ;  /* 0x0000001a302e722b */ /* 0x000fc4000000002e */
[C---:B0-----:R-:W-:Y:S02]  /*1720*/  DFMA R30, R48.reuse, R20, R30 ;  /* 0x00000014301e722b */ /* 0x041fe4000000001e */
[C---:B------:R-:W-:Y:S02]  /*1730*/  DFMA R38, R48.reuse, R22, R38 ;  /* 0x000000163026722b */ /* 0x040fe40000000026 */
[C---:B-1----:R-:W-:Y:S02]  /*1740*/  DFMA R40, R48.reuse, R16, R40 ;  /* 0x000000103028722b */ /* 0x042fe40000000028 */
[----:B------:R-:W-:-:S11]  /*1750*/  DFMA R42, R48, R18, R42 ;  /* 0x00000012302a722b */ /* 0x000fd6000000002a */
.L_x_49:
[----:B------:R-:W1:Y:S01]  /*1760*/  LDCU UR5, c[0x0][0x388] ;  /* 0x00007100ff0577ac */ /* 0x000e620008000800 */
[----:B------:R-:W-:Y:S02]  /*1770*/  UIADD3 UR4, UPT, UPT, UR4, UR11, URZ ;  /* 0x0000000b04047290 */ /* 0x000fe4000fffe0ff */
[----:B------:R-:W-:Y:S02]  /*1780*/  UIMAD.WIDE UR6, UR11, 0x8, UR6 ;  /* 0x000000080b0678a5 */ /* 0x000fe4000f8e0206 */
[----:B-1----:R-:W-:Y:S01]  /*1790*/  UISETP.GE.AND UP0, UPT, UR4, UR5, UPT ;  /* 0x000000050400728c */ /* 0x002fe2000bf06270 */
[----:B------:R-:W-:Y:S08]  /*17a0*/  BAR.SYNC.DEFER_BLOCKING 0x0 ;  /* 0x0000000000007b1d */ /* 0x000ff00000010000 */
[----:B------:R-:W-:Y:S05]  /*17b0*/  BRA.U !UP0, `(.L_x_53) ;  /* 0xffffffe908c07547 */ /* 0x000fea000b83ffff */
.L_x_48:
[----:B------:R-:W1:Y:S01]  /*17c0*/  LDCU.64 UR4, c[0x0][0x3b0] ;  /* 0x00007600ff0477ac */ /* 0x000e620008000a00 */
[----:B0-----:R-:W0:Y:S01]  /*17d0*/  LDC R19, c[0x0][0x3b8] ;  /* 0x0000ee00ff137b82 */ /* 0x001e220000000800 */
[----:B-1----:R-:W-:-:S04]  /*17e0*/  LEA R16, P0, R2, UR4, 0x3 ;  /* 0x0000000402107c11 */ /* 0x002fc8000f8018ff */
[----:B------:R-:W-:Y:S01]  /*17f0*/  LEA.HI.X R17, R2, UR5, R3, 0x3, P0 ;  /* 0x0000000502117c11 */ /* 0x000fe200080f1c03 */
[C---:B0-----:R-:W-:Y:S02]  /*1800*/  IMAD.SHL.U32 R21, R19.reuse, 0x2, RZ ;  /* 0x0000000213157824 */ /* 0x041fe400078e00ff */
[C---:B------:R-:W-:Y:S02]  /*1810*/  IMAD R23, R19.reuse, 0x3, RZ ;  /* 0x0000000313177824 */ /* 0x040fe400078e02ff */
[----:B------:R0:W-:Y:S01]  /*1820*/  STG.E.64 desc[UR12][R16.64], R36 ;  /* 0x0000002410007986 */ /* 0x0001e2000c101b0c */
[C---:B------:R-:W-:Y:S02]  /*1830*/  IMAD.SHL.U32 R25, R19.reuse, 0x4, RZ ;  /* 0x0000000413197824 */ /* 0x040fe400078e00ff */
[----:B------:R-:W-:-:S04]  /*1840*/  IMAD.WIDE R2, R19, 0x8, R16 ;  /* 0x0000000813027825 */ /* 0x000fc800078e0210 */
[--C-:B------:R-:W-:Y:S01]  /*1850*/  IMAD.WIDE R20, R21, 0x8, R16.reuse ;  /* 0x0000000815147825 */ /* 0x100fe200078e0210 */
[----:B------:R1:W-:Y:S03]  /*1860*/  STG.E.64 desc[UR12][R2.64], R34 ;  /* 0x0000002202007986 */ /* 0x0003e6000c101b0c */
[--C-:B------:R-:W-:Y:S01]  /*1870*/  IMAD.WIDE R22, R23, 0x8, R16.reuse ;  /* 0x0000000817167825 */ /* 0x100fe200078e0210 */
[----:B------:R-:W-:Y:S03]  /*1880*/  STG.E.64 desc[UR12][R20.64], R32 ;  /* 0x0000002014007986 */ /* 0x000fe6000c101b0c */
[----:B------:R-:W-:Y:S01]  /*1890*/  IMAD.WIDE R24, R25, 0x8, R16 ;  /* 0x0000000819187825 */ /* 0x000fe200078e0210 */
[----:B------:R-:W-:Y:S03]  /*18a0*/  STG.E.64 desc[UR12][R22.64], R14 ;  /* 0x0000000e16007986 */ /* 0x000fe6000c101b0c */
[C---:B------:R-:W-:Y:S01]  /*18b0*/  IMAD R49, R19.reuse, 0x5, RZ ;  /* 0x0000000513317824 */ /* 0x040fe200078e02ff */
[----:B------:R2:W-:Y:S01]  /*18c0*/  STG.E.64 desc[UR12][R24.64], R10 ;  /* 0x0000000a18007986 */ /* 0x0005e2000c101b0c */
[----:B------:R-:W-:-:S02]  /*18d0*/  IMAD R51, R19, 0x6, RZ ;  /* 0x0000000613337824 */ /* 0x000fc400078e02ff */
[C---:B------:R-:W-:Y:S02]  /*18e0*/  IMAD R53, R19.reuse, 0x7, RZ ;  /* 0x0000000713357824 */ /* 0x040fe400078e02ff */
[C---:B------:R-:W-:Y:S02]  /*18f0*/  IMAD.SHL.U32 R55, R19.reuse, 0x8, RZ ;  /* 0x0000000813377824 */ /* 0x040fe400078e00ff */
[----:B0-----:R-:W-:Y:S02]  /*1900*/  IMAD R37, R19, 0x9, RZ ;  /* 0x0000000913257824 */ /* 0x001fe400078e02ff */
[----:B-1----:R-:W-:-:S04]  /*1910*/  IMAD.WIDE R2, R49, 0x8, R16 ;  /* 0x0000000831027825 */ /* 0x002fc800078e0210 */
[----:B------:R-:W-:Y:S01]  /*1920*/  IMAD R57, R19, 0xa, RZ ;  /* 0x0000000a13397824 */ /* 0x000fe200078e02ff */
[----:B------:R-:W-:Y:S01]  /*1930*/  STG.E.64 desc[UR12][R2.64], R6 ;  /* 0x0000000602007986 */ /* 0x000fe2000c101b0c */
[----:B--2---:R-:W-:-:S04]  /*1940*/  IMAD.WIDE R10, R51, 0x8, R16 ;  /* 0x00000008330a7825 */ /* 0x004fc800078e0210 */
[C---:B------:R-:W-:Y:S01]  /*1950*/  IMAD R35, R19.reuse, 0xb, RZ ;  /* 0x0000000b13237824 */ /* 0x040fe200078e02ff */
[----:B------:R-:W-:Y:S01]  /*1960*/  STG.E.64 desc[UR12][R10.64], R4 ;  /* 0x000000040a007986 */ /* 0x000fe2000c101b0c */
[C---:B------:R-:W-:Y:S02]  /*1970*/  IMAD R59, R19.reuse, 0xc, RZ ;  /* 0x0000000c133b7824 */ /* 0x040fe400078e02ff */
[C---:B------:R-:W-:Y:S02]  /*1980*/  IMAD R61, R19.reuse, 0xd, RZ ;  /* 0x0000000d133d7824 */ /* 0x040fe400078e02ff */
[C---:B------:R-:W-:Y:S02]  /*1990*/  IMAD R27, R19.reuse, 0xe, RZ ;  /* 0x0000000e131b7824 */ /* 0x040fe400078e02ff */
[----:B------:R-:W-:Y:S02]  /*19a0*/  IMAD R23, R19, 0xf, RZ ;  /* 0x0000000f13177824 */ /* 0x000fe400078e02ff */
[----:B------:R-:W-:-:S04]  /*19b0*/  IMAD.WIDE R14, R53, 0x8, R16 ;  /* 0x00000008350e7825 */ /* 0x000fc800078e0210 */
[--C-:B------:R-:W-:Y:S01]  /*19c0*/  IMAD.WIDE R18, R55, 0x8, R16.reuse ;  /* 0x0000000837127825 */ /* 0x100fe200078e0210 */
[----:B------:R-:W-:Y:S03]  /*19d0*/  STG.E.64 desc[UR12][R14.64], R12 ;  /* 0x0000000c0e007986 */ /* 0x000fe6000c101b0c */
        /* <DEDUP_REMOVED lines=12> */
[----:B------:R-:W-:Y:S01]  /*1aa0*/  IMAD.WIDE R16, R23, 0x8, R16 ;  /* 0x0000000817107825 */ /* 0x000fe200078e0210 */
[----:B------:R-:W-:Y:S04]  /*1ab0*/  STG.E.64 desc[UR12][R26.64], R44 ;  /* 0x0000002c1a007986 */ /* 0x000fe8000c101b0c */
[----:B------:R-:W-:Y:S01]  /*1ac0*/  STG.E.64 desc[UR12][R16.64], R46 ;  /* 0x0000002e10007986 */ /* 0x000fe2000c101b0c */
[----:B------:R-:W-:Y:S05]  /*1ad0*/  EXIT ;  /* 0x000000000000794d */ /* 0x000fea0003800000 */
.L_x_54:
        /* <DEDUP_REMOVED lines=10> */
.L_x_71:


//--------------------- .text._Z23dgemm_kernel_reduce_gldiiiPdiS_iS_i --------------------------
	.section	.text._Z23dgemm_kernel_reduce_gldiiiPdiS_iS_i,"ax",@progbits
	.align	128
        .global         _Z23dgemm_kernel_reduce_gldiiiPdiS_iS_i
        .type           _Z23dgemm_kernel_reduce_gldiiiPdiS_iS_i,@function
        .size           _Z23dgemm_kernel_reduce_gldiiiPdiS_iS_i,(.L_x_72 - _Z23dgemm_kernel_reduce_gldiiiPdiS_iS_i)
        .other          _Z23dgemm_kernel_reduce_gldiiiPdiS_iS_i,@"STO_CUDA_ENTRY STV_DEFAULT"
_Z23dgemm_kernel_reduce_gldiiiPdiS_iS_i:
.text._Z23dgemm_kernel_reduce_gldiiiPdiS_iS_i:
[----:B------:R-:W-:Y:S01]  /*0000*/  LDC R1, c[0x0][0x37c] ;  /* 0x0000df00ff017b82 */ /* 0x000fe20000000800 */
[----:B------:R-:W0:Y:S07]  /*0010*/  LDCU UR4, c[0x0][0x388] ;  /* 0x00007100ff0477ac */ /* 0x000e2e0008000800 */
[----:B------:R-:W1:Y:S01]  /*0020*/  S2UR UR5, SR_CTAID.X ;  /* 0x00000000000579c3 */ /* 0x000e620000002500 */
[----:B------:R-:W2:Y:S01]  /*0030*/  S2R R35, SR_TID.X ;  /* 0x0000000000237919 */ /* 0x000ea20000002100 */
[----:B------:R-:W-:-:S02]  /*0040*/  CS2R R28, SRZ ;  /* 0x00000000001c7805 */ /* 0x000fc4000001ff00 */
[----:B------:R-:W-:Y:S02]  /*0050*/  CS2R R8, SRZ ;  /* 0x0000000000087805 */ /* 0x000fe4000001ff00 */
[----:B------:R-:W-:Y:S02]  /*0060*/  CS2R R26, SRZ ;  /* 0x00000000001a7805 */ /* 0x000fe4000001ff00 */
[----:B------:R-:W-:Y:S02]  /*0070*/  CS2R R30, SRZ ;  /* 0x00000000001e7805 */ /* 0x000fe4000001ff00 */
[----:B------:R-:W-:Y:S02]  /*0080*/  CS2R R32, SRZ ;  /* 0x0000000000207805 */ /* 0x000fe4000001ff00 */
[----:B------:R-:W-:Y:S01]  /*0090*/  CS2R R6, SRZ ;  /* 0x0000000000067805 */ /* 0x000fe2000001ff00 */
[----:B------:R-:W3:Y:S01]  /*00a0*/  LDC R0, c[0x0][0x360] ;  /* 0x0000d800ff007b82 */ /* 0x000ee20000000800 */
[----:B------:R-:W-:-:S02]  /*00b0*/  CS2R R12, SRZ ;  /* 0x00000000000c7805 */ /* 0x000fc4000001ff00 */
[----:B------:R-:W-:Y:S02]  /*00c0*/  CS2R R14, SRZ ;  /* 0x00000000000e7805 */ /* 0x000fe4000001ff00 */
[----:B------:R-:W-:Y:S02]  /*00d0*/  CS2R R18, SRZ ;  /* 0x0000000000127805 */ /* 0x000fe4000001ff00 */
[----:B------:R-:W-:Y:S02]  /*00e0*/  CS2R R16, SRZ ;  /* 0x0000000000107805 */ /* 0x000fe4000001ff00 */
[----:B------:R-:W-:Y:S02]  /*00f0*/  CS2R R2, SRZ ;  /* 0x0000000000027805 */ /* 0x000fe4000001ff00 */
[----:B------:R-:W-:Y:S02]  /*0100*/  CS2R R4, SRZ ;  /* 0x0000000000047805 */ /* 0x000fe4000001ff00 */
[----:B------:R-:W-:-:S02]  /*0110*/  CS2R R20, SRZ ;  /* 0x0000000000147805 */ /* 0x000fc4000001ff00 */
[----:B------:R-:W-:Y:S01]  /*0120*/  CS2R R22, SRZ ;  /* 0x0000000000167805 */ /* 0x000fe2000001ff00 */
[----:B0-----:R-:W-:Y:S01]  /*0130*/  UISETP.GE.AND UP0, UPT, UR4, 0x1, UPT ;  /* 0x000000010400788c */ /* 0x001fe2000bf06270 */
[----:B------:R-:W-:Y:S02]  /*0140*/  CS2R R24, SRZ ;  /* 0x0000000000187805 */ /* 0x000fe4000001ff00 */
[----:B------:R-:W-:Y:S01]  /*0150*/  CS2R R10, SRZ ;  /* 0x00000000000a7805 */ /* 0x000fe2000001ff00 */
[----:B------:R-:W0:Y:S05]  /*0160*/  LDCU.64 UR6, c[0x0][0x358] ;  /* 0x00006b00ff0677ac */ /* 0x000e2a0008000a00 */
[----:B-12---:R-:W-:Y:S05]  /*0170*/  BRA.U !UP0, `(.L_x_55) ;  /* 0x00000005083c7547 */ /* 0x006fea000b800000 */
[----:B------:R-:W1:Y:S01]  /*0180*/  LDC.64 R36, c[0x0][0x390] ;  /* 0x0000e400ff247b82 */ /* 0x000e620000000a00 */
[----:B---3--:R-:W-:Y:S01]  /*0190*/  IMAD R3, R0, UR5, R35 ;  /* 0x0000000500037c24 */ /* 0x008fe2000f8e0223 */
[----:B------:R-:W2:Y:S01]  /*01a0*/  LDCU UR8, c[0x0][0x3a0] ;  /* 0x00007400ff0877ac */ /* 0x000ea20008000800 */
        /* <DEDUP_REMOVED lines=16> */
[----:B------:R-:W-:Y:S01]  /*02b0*/  UIADD3 UR4, UPT, UPT, -UR4, URZ, URZ ;  /* 0x000000ff04047290 */ /* 0x000fe2000fffe1ff */
[----:B--2---:R-:W-:Y:S01]  /*02c0*/  MOV R34, UR8 ;  /* 0x0000000800227c02 */ /* 0x004fe20008000f00 */
[----:B-1----:R-:W-:Y:S01]  /*02d0*/  IMAD.WIDE R36, R3, 0x8, R36 ;  /* 0x0000000803247825 */ /* 0x002fe200078e0224 */
[----:B------:R-:W-:-:S09]  /*02e0*/  CS2R R2, SRZ ;  /* 0x0000000000027805 */ /* 0x000fd2000001ff00 */
.L_x_56:
[----:B------:R-:W3:Y:S01]  /*02f0*/  LDC R41, c[0x0][0x3a8] ;  /* 0x0000ea00ff297b82 */ /* 0x000ee20000000800 */
[----:B0-----:R-:W2:Y:S01]  /*0300*/  LDG.E.64 R38, desc[UR6][R36.64] ;  /* 0x0000000624267981 */ /* 0x001ea2000c1e1b00 */
[----:B---3--:R-:W-:-:S05]  /*0310*/  IMAD.WIDE R48, R41, 0x8, R34 ;  /* 0x0000000829307825 */ /* 0x008fca00078e0222 */
[----:B------:R-:W2:Y:S01]  /*0320*/  LDG.E.64 R46, desc[UR6][R48.64] ;  /* 0x00000006302e7981 */ /* 0x000ea2000c1e1b00 */
[----:B------:R-:W-:-:S05]  /*0330*/  IMAD.WIDE R50, R41, 0x8, R48 ;  /* 0x0000000829327825 */ /* 0x000fca00078e0230 */
[----:B------:R-:W3:Y:S01]  /*0340*/  LDG.E.64 R44, desc[UR6][R50.64] ;  /* 0x00000006322c7981 */ /* 0x000ee2000c1e1b00 */
[----:B------:R-:W-:-:S05]  /*0350*/  IMAD.WIDE R52, R41, 0x8, R50 ;  /* 0x0000000829347825 */ /* 0x000fca00078e0232 */
[----:B------:R0:W4:Y:S02]  /*0360*/  LDG.E.64 R42, desc[UR6][R52.64] ;  /* 0x00000006342a7981 */ /* 0x000124000c1e1b00 */
[----:B0-----:R-:W-:-:S04]  /*0370*/  IMAD.WIDE R52, R41, 0x8, R52 ;  /* 0x0000000829347825 */ /* 0x001fc800078e0234 */
[----:B------:R-:W-:-:S04]  /*0380*/  IMAD.WIDE R50, R41, 0x8, R52 ;  /* 0x0000000829327825 */ /* 0x000fc800078e0234 */
[----:B------:R-:W-:Y:S01]  /*0390*/  IMAD.WIDE R48, R41, 0x8, R50 ;  /* 0x0000000829307825 */ /* 0x000fe200078e0232 */
[C---:B--2---:R-:W-:Y:S01]  /*03a0*/  DFMA R24, R38.reuse, R46, R24 ;  /* 0x0000002e2618722b */ /* 0x044fe20000000018 */
[----:B------:R-:W2:Y:S01]  /*03b0*/  LDG.E.64 R46, desc[UR6][R52.64] ;  /* 0x00000006342e7981 */ /* 0x000ea2000c1e1b00 */
[----:B---3--:R-:W-:-:S03]  /*03c0*/  DFMA R22, R38, R44, R22 ;  /* 0x0000002c2616722b */ /* 0x008fc60000000016 */
[----:B------:R0:W3:Y:S01]  /*03d0*/  LDG.E.64 R44, desc[UR6][R50.64] ;  /* 0x00000006322c7981 */ /* 0x0000e2000c1e1b00 */
[----:B----4-:R-:W-:-:S03]  /*03e0*/  DFMA R20, R38, R42, R20 ;  /* 0x0000002a2614722b */ /* 0x010fc60000000014 */
[----:B------:R-:W4:Y:S01]  /*03f0*/  LDG.E.64 R42, desc[UR6][R48.64] ;  /* 0x00000006302a7981 */ /* 0x000f22000c1e1b00 */
[----:B0-----:R-:W-:-:S05]  /*0400*/  IMAD.WIDE R50, R41, 0x8, R48 ;  /* 0x0000000829327825 */ /* 0x001fca00078e0230 */
[----:B------:R0:W5:Y:S01]  /*0410*/  LDG.E.64 R48, desc[UR6][R50.64] ;  /* 0x0000000632307981 */ /* 0x000162000c1e1b00 */
[C---:B--2---:R-:W-:Y:S01]  /*0420*/  DFMA R4, R38.reuse, R46, R4 ;  /* 0x0000002e2604722b */ /* 0x044fe20000000004 */
[----:B------:R-:W-:Y:S01]  /*0430*/  IMAD.WIDE R46, R41, 0x8, R50 ;  /* 0x00000008292e7825 */ /* 0x000fe200078e0232 */
[----:B---3--:R-:W-:-:S04]  /*0440*/  DFMA R2, R38, R44, R2 ;  /* 0x0000002c2602722b */ /* 0x008fc80000000002 */
[----:B------:R-:W2:Y:S01]  /*0450*/  LDG.E.64 R44, desc[UR6][R46.64] ;  /* 0x000000062e2c7981 */ /* 0x000ea2000c1e1b00 */
[----:B------:R-:W-:Y:S01]  /*0460*/  IMAD.WIDE R52, R41, 0x8, R46 ;  /* 0x0000000829347825 */ /* 0x000fe200078e022e */
[----:B----4-:R-:W-:-:S04]  /*0470*/  DFMA R16, R38, R42, R16 ;  /* 0x0000002a2610722b */ /* 0x010fc80000000010 */
[----:B------:R1:W3:Y:S01]  /*0480*/  LDG.E.64 R42, desc[UR6][R52.64] ;  /* 0x00000006342a7981 */ /* 0x0002e2000c1e1b00 */
[----:B0-----:R-:W-:Y:S01]  /*0490*/  IMAD.WIDE R50, R41, 0x8, R52 ;  /* 0x0000000829327825 */ /* 0x001fe200078e0234 */
[----:B-----5:R-:W-:-:S04]  /*04a0*/  DFMA R18, R38, R48, R18 ;  /* 0x000000302612722b */ /* 0x020fc80000000012 */
[----:B------:R-:W4:Y:S01]  /*04b0*/  LDG.E.64 R48, desc[UR6][R50.64] ;  /* 0x0000000632307981 */ /* 0x000f22000c1e1b00 */
[----:B-1----:R-:W-:-:S05]  /*04c0*/  IMAD.WIDE R52, R41, 0x8, R50 ;  /* 0x0000000829347825 */ /* 0x002fca00078e0232 */
[----:B------:R0:W5:Y:S01]  /*04d0*/  LDG.E.64 R46, desc[UR6][R52.64] ;  /* 0x00000006342e7981 */ /* 0x000162000c1e1b00 */
[C---:B--2---:R-:W-:Y:S01]  /*04e0*/  DFMA R14, R38.reuse, R44, R14 ;  /* 0x0000002c260e722b */ /* 0x044fe2000000000e */
[C---:B------:R-:W-:Y:S02]  /*04f0*/  IMAD.WIDE R44, R41.reuse, 0x8, R52 ;  /* 0x00000008292c7825 */ /* 0x040fe400078e0234 */
[----:B0-----:R-:W0:Y:S02]  /*0500*/  LDC R53, c[0x0][0x398] ;  /* 0x0000e600ff357b82 */ /* 0x001e240000000800 */
[C---:B------:R-:W-:Y:S01]  /*0510*/  IMAD.WIDE R50, R41.reuse, 0x8, R44 ;  /* 0x0000000829327825 */ /* 0x040fe200078e022c */
[C---:B---3--:R-:W-:Y:S01]  /*0520*/  DFMA R12, R38.reuse, R42, R12 ;  /* 0x0000002a260c722b */ /* 0x048fe2000000000c */
[----:B------:R-:W2:Y:S02]  /*0530*/  LDG.E.64 R44, desc[UR6][R44.64] ;  /* 0x000000062c2c7981 */ /* 0x000ea4000c1e1b00 */
[----:B------:R-:W-:Y:S01]  /*0540*/  IMAD.WIDE R42, R41, 0x8, R50 ;  /* 0x00000008292a7825 */ /* 0x000fe200078e0232 */
[----:B----4-:R-:W-:-:S03]  /*0550*/  DFMA R6, R38, R48, R6 ;  /* 0x000000302606722b */ /* 0x010fc60000000006 */
[----:B------:R-:W-:Y:S01]  /*0560*/  IMAD.WIDE R48, R41, 0x8, R42 ;  /* 0x0000000829307825 */ /* 0x000fe200078e022a */
[----:B-----5:R-:W-:Y:S01]  /*0570*/  DFMA R32, R38, R46, R32 ;  /* 0x0000002e2620722b */ /* 0x020fe20000000020 */
[----:B------:R1:W3:Y:S04]  /*0580*/  LDG.E.64 R40, desc[UR6][R34.64] ;  /* 0x0000000622287981 */ /* 0x0002e8000c1e1b00 */
[----:B------:R-:W4:Y:S04]  /*0590*/  LDG.E.64 R46, desc[UR6][R50.64] ;  /* 0x00000006322e7981 */ /* 0x000f28000c1e1b00 */
[----:B------:R-:W5:Y:S04]  /*05a0*/  LDG.E.64 R42, desc[UR6][R42.64] ;  /* 0x000000062a2a7981 */ /* 0x000f68000c1e1b00 */
[----:B------:R-:W5:Y:S01]  /*05b0*/  LDG.E.64 R48, desc[UR6][R48.64] ;  /* 0x0000000630307981 */ /* 0x000f62000c1e1b00 */
[----:B------:R-:W-:-:S04]  /*05c0*/  UIADD3 UR4, UPT, UPT, UR4, 0x1, URZ ;  /* 0x0000000104047890 */ /* 0x000fc8000fffe0ff */
[----:B------:R-:W-:Y:S01]  /*05d0*/  UISETP.NE.AND UP0, UPT, UR4, URZ, UPT ;  /* 0x000000ff0400728c */ /* 0x000fe2000bf05270 */
[----:B-1----:R-:W-:Y:S01]  /*05e0*/  IADD3 R34, P0, PT, R34, 0x8, RZ ;  /* 0x0000000822227810 */ /* 0x002fe20007f1e0ff */
[----:B0-----:R-:W-:-:S03]  /*05f0*/  IMAD.WIDE R36, R53, 0x8, R36 ;  /* 0x0000000835247825 */ /* 0x001fc600078e0224 */
[----:B------:R-:W-:Y:S01]  /*0600*/  IADD3.X R35, PT, PT, RZ, R35, RZ, P0, !PT ;  /* 0x00000023ff237210 */ /* 0x000fe200007fe4ff */
[C---:B--2---:R-:W-:Y:S02]  /*0610*/  DFMA R30, R38.reuse, R44, R30 ;  /* 0x0000002c261e722b */ /* 0x044fe4000000001e */
[C---:B---3--:R-:W-:Y:S02]  /*0620*/  DFMA R10, R38.reuse, R40, R10 ;  /* 0x00000028260a722b */ /* 0x048fe4000000000a */
[C---:B----4-:R-:W-:Y:S02]  /*0630*/  DFMA R26, R38.reuse, R46, R26 ;  /* 0x0000002e261a722b */ /* 0x050fe4000000001a */
[C---:B-----5:R-:W-:Y:S02]  /*0640*/  DFMA R8, R38.reuse, R42, R8 ;  /* 0x0000002a2608722b */ /* 0x060fe40000000008 */
[----:B------:R-:W-:Y:S01]  /*0650*/  DFMA R28, R38, R48, R28 ;  /* 0x00000030261c722b */ /* 0x000fe2000000001c */
[----:B------:R-:W-:Y:S10]  /*0660*/  BRA.U UP0, `(.L_x_56) ;  /* 0xfffffffd00207547 */ /* 0x000ff4000b83ffff */
.L_x_55:
[----:B---3--:R-:W1:Y:S01]  /*0670*/  S2R R0, SR_TID.X ;  /* 0x0000000000007919 */ /* 0x008e620000002100 */
[----:B------:R-:W1:Y:S08]  /*0680*/  LDC R39, c[0x0][0x360] ;  /* 0x0000d800ff277b82 */ /* 0x000e700000000800 */
[----:B------:R-:W2:Y:S08]  /*0690*/  LDC.64 R34, c[0x0][0x3b0] ;  /* 0x0000ec00ff227b82 */ /* 0x000eb00000000a00 */
[----:B------:R-:W3:Y:S01]  /*06a0*/  LDC R37, c[0x0][0x3b8] ;  /* 0x0000ee00ff257b82 */ /* 0x000ee20000000800 */
[----:B-1----:R-:W-:-:S04]  /*06b0*/  IMAD R39, R39, UR5, R0 ;  /* 0x0000000527277c24 */ /* 0x002fc8000f8e0200 */
[----:B--2---:R-:W-:Y:S01]  /*06c0*/  IMAD.WIDE R34, R39, 0x8, R34 ;  /* 0x0000000827227825 */ /* 0x004fe200078e0222 */
[----:B---3--:R-:W-:-:S03]  /*06d0*/  SHF.L.U32 R41, R37, 0x1, RZ ;  /* 0x0000000125297819 */ /* 0x008fc600000006ff */
[C-C-:B------:R-:W-:Y:S01]  /*06e0*/  IMAD.WIDE R38, R37.reuse, 0x8, R34.reuse ;  /* 0x0000000825267825 */ /* 0x140fe200078e0222 */
[CC--:B------:R-:W-:Y:S01]  /*06f0*/  LEA R43, R37.reuse, R37.reuse, 0x1 ;  /* 0x00000025252b7211 */ /* 0x0c0fe200078e08ff */
[----:B0-----:R0:W-:Y:S01]  /*0700*/  STG.E.64 desc[UR6][R34.64], R10 ;  /* 0x0000000a22007986 */ /* 0x0011e2000c101b06 */
[----:B------:R-:W-:Y:S01]  /*0710*/  SHF.L.U32 R45, R37, 0x2, RZ ;  /* 0x00000002252d7819 */ /* 0x000fe200000006ff */
[--C-:B------:R-:W-:Y:S01]  /*0720*/  IMAD.WIDE R40, R41, 0x8, R34.reuse ;  /* 0x0000000829287825 */ /* 0x100fe200078e0222 */
[CC--:B------:R-:W-:Y:S01]  /*0730*/  LEA R47, R37.reuse, R37.reuse, 0x2 ;  /* 0x00000025252f7211 */ /* 0x0c0fe200078e10ff */
[----:B------:R-:W-:Y:S01]  /*0740*/  STG.E.64 desc[UR6][R38.64], R24 ;  /* 0x0000001826007986 */ /* 0x000fe2000c101b06 */
[----:B------:R-:W-:Y:S01]  /*0750*/  SHF.L.U32 R53, R37, 0x3, RZ ;  /* 0x0000000325357819 */ /* 0x000fe200000006ff */
[--C-:B------:R-:W-:Y:S01]  /*0760*/  IMAD.WIDE R42, R43, 0x8, R34.reuse ;  /* 0x000000082b2a7825 */ /* 0x100fe200078e0222 */
[----:B------:R-:W-:Y:S01]  /*0770*/  LEA R0, R37, R37, 0x3 ;  /* 0x0000002525007211 */ /* 0x000fe200078e18ff */
[----:B------:R-:W-:Y:S02]  /*0780*/  STG.E.64 desc[UR6][R40.64], R22 ;  /* 0x0000001628007986 */ /* 0x000fe4000c101b06 */
[----:B------:R-:W-:-:S02]  /*0790*/  IMAD.WIDE R44, R45, 0x8, R34 ;  /* 0x000000082d2c7825 */ /* 0x000fc400078e0222 */
[----:B------:R1:W-:Y:S02]  /*07a0*/  STG.E.64 desc[UR6][R42.64], R20 ;  /* 0x000000142a007986 */ /* 0x0003e4000c101b06 */
[C---:B------:R-:W-:Y:S02]  /*07b0*/  IMAD R49, R37.reuse, 0x6, RZ ;  /* 0x0000000625317824 */ /* 0x040fe400078e02ff */
[----:B------:R-:W-:Y:S01]  /*07c0*/  IMAD R51, R37, 0x7, RZ ;  /* 0x0000000725337824 */ /* 0x000fe200078e02ff */
[----:B------:R2:W-:Y:S01]  /*07d0*/  STG.E.64 desc[UR6][R44.64], R4 ;  /* 0x000000042c007986 */ /* 0x0005e2000c101b06 */
[----:B0-----:R-:W-:-:S04]  /*07e0*/  IMAD.WIDE R10, R47, 0x8, R34 ;  /* 0x000000082f0a7825 */ /* 0x001fc800078e0222 */
[C---:B------:R-:W-:Y:S01]  /*07f0*/  IMAD R36, R37.reuse, 0xa, RZ ;  /* 0x0000000a25247824 */ /* 0x040fe200078e02ff */
[----:B------:R-:W-:Y:S01]  /*0800*/  STG.E.64 desc[UR6][R10.64], R2 ;  /* 0x000000020a007986 */ /* 0x000fe2000c101b06 */
[----:B------:R-:W-:Y:S02]  /*0810*/  IMAD R46, R37, 0xb, RZ ;  /* 0x0000000b252e7824 */ /* 0x000fe400078e02ff */
[----:B-1----:R-:W-:-:S04]  /*0820*/  IMAD.WIDE R20, R51, 0x8, R34 ;  /* 0x0000000833147825 */ /* 0x002fc800078e0222 */
[----:B------:R-:W-:Y:S02]  /*0830*/  IMAD R48, R37, 0xc, RZ ;  /* 0x0000000c25307824 */ /* 0x000fe400078e02ff */
[----:B--2---:R-:W-:-:S04]  /*0840*/  IMAD.WIDE R4, R49, 0x8, R34 ;  /* 0x0000000831047825 */ /* 0x004fc800078e0222 */
[--C-:B------:R-:W-:Y:S01]  /*0850*/  IMAD.WIDE R22, R53, 0x8, R34.reuse ;  /* 0x0000000835167825 */ /* 0x100fe200078e0222 */
[----:B------:R-:W-:Y:S03]  /*0860*/  STG.E.64 desc[UR6][R4.64], R16 ;  /* 0x0000001004007986 */ /* 0x000fe6000c101b06 */
[----:B------:R-:W-:Y:S01]  /*0870*/  IMAD R40, R37, 0xd, RZ ;  /* 0x0000000d25287824 */ /* 0x000fe200078e02ff */
[----:B------:R-:W-:Y:S01]  /*0880*/  STG.E.64 desc[UR6][R20.64], R18 ;  /* 0x0000001214007986 */ /* 0x000fe2000c101b06 */
[----:B------:R-:W-:-:S03]  /*0890*/  IMAD.WIDE R24, R0, 0x8, R34 ;  /* 0x0000000800187825 */ /* 0x000fc600078e0222 */
[----:B------:R-:W-:Y:S01]  /*08a0*/  STG.E.64 desc[UR6][R22.64], R14 ;  /* 0x0000000e16007986 */ /* 0x000fe2000c101b06 */
[C---:B------:R-:W-:Y:S02]  /*08b0*/  IMAD R41, R37.reuse, 0xe, RZ ;  /* 0x0000000e25297824 */ /* 0x040fe400078e02ff */
[--C-:B------:R-:W-:Y:S01]  /*08c0*/  IMAD.WIDE R38, R36, 0x8, R34.reuse ;  /* 0x0000000824267825 */ /* 0x100fe200078e0222 */
[----:B------:R-:W-:Y:S03]  /*08d0*/  STG.E.64 desc[UR6][R24.64], R12 ;  /* 0x0000000c18007986 */ /* 0x000fe6000c101b06 */
[----:B------:R-:W-:Y:S01]  /*08e0*/  IMAD R37, R37, 0xf, RZ ;  /* 0x0000000f25257824 */ /* 0x000fe200078e02ff */
[----:B------:R-:W-:Y:S01]  /*08f0*/  STG.E.64 desc[UR6][R38.64], R6 ;  /* 0x0000000626007986 */ /* 0x000fe2000c101b06 */
[----:B------:R-:W-:-:S04]  /*0900*/  IMAD.WIDE R42, R46, 0x8, R34 ;  /* 0x000000082e2a7825 */ /* 0x000fc800078e0222 */
        /* <DEDUP_REMOVED lines=10> */
.L_x_57:
        /* <DEDUP_REMOVED lines=13> */
.L_x_72:


//--------------------- .text._Z18dgemm_kernel_naiveiiiPdiS_iS_i --------------------------
	.section	.text._Z18dgemm_kernel_naiveiiiPdiS_iS_i,"ax",@progbits
	.align	128
        .global         _Z18dgemm_kernel_naiveiiiPdiS_iS_i
        .type           _Z18dgemm_kernel_naiveiiiPdiS_iS_i,@function
        .size           _Z18dgemm_kernel_naiveiiiPdiS_iS_i,(.L_x_73 - _Z18dgemm_kernel_naiveiiiPdiS_iS_i)
        .other          _Z18dgemm_kernel_naiveiiiPdiS_iS_i,@"STO_CUDA_ENTRY STV_DEFAULT"
_Z18dgemm_kernel_naiveiiiPdiS_iS_i:
.text._Z18dgemm_kernel_naiveiiiPdiS_iS_i:
[----:B------:R-:W-:Y:S08]  /*0000*/  LDC R1, c[0x0][0x37c] ;  /* 0x0000df00ff017b82 */ /* 0x000ff00000000800 */
[----:B------:R-:W0:Y:S01]  /*0010*/  LDC R4, c[0x0][0x384] ;  /* 0x0000e100ff047b82 */ /* 0x000e220000000800 */
[----:B------:R-:W1:Y:S07]  /*0020*/  S2R R3, SR_TID.X ;  /* 0x0000000000037919 */ /* 0x000e6e0000002100 */
[----:B------:R-:W2:Y:S08]  /*0030*/  LDC R0, c[0x0][0x360] ;  /* 0x0000d800ff007b82 */ /* 0x000eb00000000800 */
[----:B------:R-:W3:Y:S01]  /*0040*/  S2UR UR5, SR_CTAID.X ;  /* 0x00000000000579c3 */ /* 0x000ee20000002500 */
[----:B0-----:R-:W-:-:S13]  /*0050*/  ISETP.GE.AND P0, PT, R4, 0x1, PT ;  /* 0x000000010400780c */ /* 0x001fda0003f06270 */
[----:B-123--:R-:W-:Y:S05]  /*0060*/  @!P0 EXIT ;  /* 0x000000000000894d */ /* 0x00efea0003800000 */
[----:B------:R-:W0:Y:S01]  /*0070*/  LDCU UR4, c[0x0][0x388] ;  /* 0x00007100ff0477ac */ /* 0x000e220008000800 */
[----:B------:R-:W-:Y:S01]  /*0080*/  IMAD R0, R0, UR5, R3 ;  /* 0x0000000500007c24 */ /* 0x000fe2000f8e0203 */
[----:B------:R-:W1:Y:S04]  /*0090*/  LDCU.64 UR10, c[0x0][0x358] ;  /* 0x00006b00ff0a77ac */ /* 0x000e680008000a00 */
[----:B------:R-:W-:Y:S01]  /*00a0*/  SHF.R.S32.HI R2, RZ, 0x1f, R0 ;  /* 0x0000001fff027819 */ /* 0x000fe20000011400 */
[----:B0-----:R-:W-:-:S09]  /*00b0*/  UISETP.GE.AND UP0, UPT, UR4, 0x1, UPT ;  /* 0x000000010400788c */ /* 0x001fd2000bf06270 */
[----:B-1----:R-:W-:Y:S05]  /*00c0*/  BRA.U !UP0, `(.L_x_58) ;  /* 0x00000001089c7547 */ /* 0x002fea000b800000 */
[----:B------:R-:W-:-:S03]  /*00d0*/  UIADD3 UR8, UPT, UPT, -UR4, URZ, URZ ;  /* 0x000000ff04087290 */ /* 0x000fc6000fffe1ff */
[----:B------:R-:W-:-:S09]  /*00e0*/  UMOV UR4, URZ ;  /* 0x000000ff00047c82 */ /* 0x000fd20008000000 */
.L_x_60:
[----:B0-----:R-:W0:Y:S01]  /*00f0*/  LDCU UR5, c[0x0][0x3a8] ;  /* 0x00007500ff0577ac */ /* 0x001e220008000800 */
[----:B------:R-:W1:Y:S01]  /*0100*/  LDC R12, c[0x0][0x398] ;  /* 0x0000e600ff0c7b82 */ /* 0x000e620000000800 */
[----:B------:R-:W-:Y:S01]  /*0110*/  IMAD.MOV.U32 R3, RZ, RZ, RZ ;  /* 0x000000ffff037224 */ /* 0x000fe200078e00ff */
[----:B------:R-:W-:Y:S01]  /*0120*/  CS2R R4, SRZ ;  /* 0x0000000000047805 */ /* 0x000fe2000001ff00 */
[----:B------:R-:W2:Y:S01]  /*0130*/  LDCU.64 UR6, c[0x0][0x3a0] ;  /* 0x00007400ff0677ac */ /* 0x000ea20008000a00 */
[----:B------:R-:W3:Y:S01]  /*0140*/  LDCU.64 UR12, c[0x0][0x390] ;  /* 0x00007200ff0c77ac */ /* 0x000ee20008000a00 */
[----:B0-----:R-:W-:-:S04]  /*0150*/  UIMAD UR5, UR4, UR5, URZ ;  /* 0x00000005040572a4 */ /* 0x001fc8000f8e02ff */
[----:B--2---:R-:W-:-:S03]  /*0160*/  UIMAD.WIDE UR6, UR5, 0x8, UR6 ;  /* 0x00000008050678a5 */ /* 0x004fc6000f8e0206 */
[----:B---3--:R-:W-:-:S09]  /*0170*/  UMOV UR5, UR8 ;  /* 0x0000000800057c82 */ /* 0x008fd20008000000 */
.L_x_59:
[----:B------:R-:W-:Y:S01]  /*0180*/  IADD3 R7, P0, PT, R0, R3, RZ ;  /* 0x0000000300077210 */ /* 0x000fe20007f1e0ff */
[----:B------:R-:W-:Y:S02]  /*0190*/  IMAD.U32 R8, RZ, RZ, UR6 ;  /* 0x00000006ff087e24 */ /* 0x000fe4000f8e00ff */
[----:B------:R-:W-:Y:S01]  /*01a0*/  IMAD.U32 R9, RZ, RZ, UR7 ;  /* 0x00000007ff097e24 */ /* 0x000fe2000f8e00ff */
[----:B------:R-:W-:Y:S02]  /*01b0*/  LEA.HI.X.SX32 R10, R3, R2, 0x1, P0 ;  /* 0x00000002030a7211 */ /* 0x000fe400000f0eff */
[----:B------:R-:W-:-:S03]  /*01c0*/  LEA R6, P0, R7, UR12, 0x3 ;  /* 0x0000000c07067c11 */ /* 0x000fc6000f8018ff */
[----:B------:R-:W2:Y:S01]  /*01d0*/  LDG.E.64 R8, desc[UR10][R8.64] ;  /* 0x0000000a08087981 */ /* 0x000ea2000c1e1b00 */
[----:B------:R-:W-:-:S06]  /*01e0*/  LEA.HI.X R7, R7, UR13, R10, 0x3, P0 ;  /* 0x0000000d07077c11 */ /* 0x000fcc00080f1c0a */
[----:B------:R-:W2:Y:S01]  /*01f0*/  LDG.E.64 R6, desc[UR10][R6.64] ;  /* 0x0000000a06067981 */ /* 0x000ea2000c1e1b00 */
[----:B------:R-:W-:-:S04]  /*0200*/  UIADD3 UR5, UPT, UPT, UR5, 0x1, URZ ;  /* 0x0000000105057890 */ /* 0x000fc8000fffe0ff */
[----:B------:R-:W-:Y:S01]  /*0210*/  UISETP.NE.AND UP0, UPT, UR5, URZ, UPT ;  /* 0x000000ff0500728c */ /* 0x000fe2000bf05270 */
[----:B-1----:R-:W-:Y:S01]  /*0220*/  IMAD.IADD R3, R3, 0x1, R12 ;  /* 0x0000000103037824 */ /* 0x002fe200078e020c */
[----:B------:R-:W-:-:S04]  /*0230*/  UIADD3 UR6, UP1, UPT, UR6, 0x8, URZ ;  /* 0x0000000806067890 */ /* 0x000fc8000ff3e0ff */
[----:B------:R-:W-:Y:S01]  /*0240*/  UIADD3.X UR7, UPT, UPT, URZ, UR7, URZ, UP1, !UPT ;  /* 0x00000007ff077290 */ /* 0x000fe20008ffe4ff */
[----:B--2---:R-:W-:Y:S02]  /*0250*/  DFMA R4, R6, R8, R4 ;  /* 0x000000080604722b */ /* 0x004fe40000000004 */
[----:B------:R-:W-:Y:S09]  /*0260*/  BRA.U UP0, `(.L_x_59) ;  /* 0xfffffffd00c47547 */ /* 0x000ff2000b83ffff */
[----:B------:R-:W0:Y:S01]  /*0270*/  LDC R3, c[0x0][0x3b8] ;  /* 0x0000ee00ff037b82 */ /* 0x000e220000000800 */
[----:B------:R-:W1:Y:S07]  /*0280*/  LDCU.64 UR6, c[0x0][0x3b0] ;  /* 0x00007600ff0677ac */ /* 0x000e6e0008000a00 */
[----:B------:R-:W2:Y:S01]  /*0290*/  LDC R9, c[0x0][0x384] ;  /* 0x0000e100ff097b82 */ /* 0x000ea20000000800 */
[----:B0-----:R-:W-:Y:S01]  /*02a0*/  IMAD R3, R3, UR4, RZ ;  /* 0x0000000403037c24 */ /* 0x001fe2000f8e02ff */
[----:B------:R-:W-:-:S04]  /*02b0*/  UIADD3 UR4, UPT, UPT, UR4, 0x1, URZ ;  /* 0x0000000104047890 */ /* 0x000fc8000fffe0ff */
[----:B------:R-:W-:-:S04]  /*02c0*/  IADD3 R7, P0, PT, R0, R3, RZ ;  /* 0x0000000300077210 */ /* 0x000fc80007f1e0ff */
[----:B------:R-:W-:Y:S02]  /*02d0*/  LEA.HI.X.SX32 R8, R3, R2, 0x1, P0 ;  /* 0x0000000203087211 */ /* 0x000fe400000f0eff */
[----:B-1----:R-:W-:-:S04]  /*02e0*/  LEA R6, P0, R7, UR6, 0x3 ;  /* 0x0000000607067c11 */ /* 0x002fc8000f8018ff */
[----:B------:R-:W-:Y:S02]  /*02f0*/  LEA.HI.X R7, R7, UR7, R8, 0x3, P0 ;  /* 0x0000000707077c11 */ /* 0x000fe400080f1c08 */
[----:B--2---:R-:W-:-:S03]  /*0300*/  ISETP.NE.AND P0, PT, R9, UR4, PT ;  /* 0x0000000409007c0c */ /* 0x004fc6000bf05270 */
[----:B------:R0:W-:Y:S10]  /*0310*/  STG.E.64 desc[UR10][R6.64], R4 ;  /* 0x0000000406007986 */ /* 0x0001f4000c101b0a */
[----:B------:R-:W-:Y:S05]  /*0320*/  @!P0 EXIT ;  /* 0x000000000000894d */ /* 0x000fea0003800000 */
[----:B------:R-:W-:Y:S05]  /*0330*/  BRA `(.L_x_60) ;  /* 0xfffffffc006c7947 */ /* 0x000fea000383ffff */
.L_x_58:
[C---:B------:R-:W-:Y:S01]  /*0340*/  ISETP.GE.U32.AND P1, PT, R4.reuse, 0x8, PT ;  /* 0x000000080400780c */ /* 0x040fe20003f26070 */
[----:B------:R-:W-:Y:S01]  /*0350*/  IMAD.MOV.U32 R3, RZ, RZ, RZ ;  /* 0x000000ffff037224 */ /* 0x000fe200078e00ff */
[----:B------:R-:W-:-:S04]  /*0360*/  LOP3.LUT R16, R4, 0x7, RZ, 0xc0, !PT ;  /* 0x0000000704107812 */ /* 0x000fc800078ec0ff */
[----:B------:R-:W-:-:S07]  /*0370*/  ISETP.NE.AND P0, PT, R16, RZ, PT ;  /* 0x000000ff1000720c */ /* 0x000fce0003f05270 */
[----:B------:R-:W-:Y:S06]  /*0380*/  @!P1 BRA `(.L_x_61) ;  /* 0x0000000000dc9947 */ /* 0x000fec0003800000 */
[----:B------:R-:W0:Y:S01]  /*0390*/  LDC R5, c[0x0][0x3b8] ;  /* 0x0000ee00ff057b82 */ /* 0x000e220000000800 */
[----:B------:R-:W-:Y:S01]  /*03a0*/  LOP3.LUT R3, R4, 0x7ffffff8, RZ, 0xc0, !PT ;  /* 0x7ffffff804037812 */ /* 0x000fe200078ec0ff */
[----:B------:R-:W1:Y:S01]  /*03b0*/  LDCU.64 UR6, c[0x0][0x3b0] ;  /* 0x00007600ff0677ac */ /* 0x000e620008000a00 */
[----:B------:R-:W-:-:S05]  /*03c0*/  UMOV UR4, URZ ;  /* 0x000000ff00047c82 */ /* 0x000fca0008000000 */
.L_x_62:
[----:B0-2---:R-:W-:Y:S01]  /*03d0*/  IMAD R7, R5, UR4, RZ ;  /* 0x0000000405077c24 */ /* 0x005fe2000f8e02ff */
[----:B------:R-:W-:-:S03]  /*03e0*/  UIADD3 UR4, UPT, UPT, UR4, 0x8, URZ ;  /* 0x0000000804047890 */ /* 0x000fc6000fffe0ff */
[----:B------:R-:W-:Y:S01]  /*03f0*/  IMAD.IADD R9, R7, 0x1, R5 ;  /* 0x0000000107097824 */ /* 0x000fe200078e0205 */
[----:B------:R-:W-:-:S04]  /*0400*/  IADD3 R10, P1, PT, R0, R7, RZ ;  /* 0x00000007000a7210 */ /* 0x000fc80007f3e0ff */
[-C--:B------:R-:W-:Y:S01]  /*0410*/  LEA.HI.X.SX32 R11, R7, R2.reuse, 0x1, P1 ;  /* 0x00000002070b7211 */ /* 0x080fe200008f0eff */
[--C-:B------:R-:W-:Y:S01]  /*0420*/  IMAD.IADD R7, R9, 0x1, R5.reuse ;  /* 0x0000000109077824 */ /* 0x100fe200078e0205 */
[----:B-1----:R-:W-:Y:S02]  /*0430*/  LEA R14, P1, R10, UR6, 0x3 ;  /* 0x000000060a0e7c11 */ /* 0x002fe4000f8218ff */
[----:B------:R-:W-:Y:S01]  /*0440*/  IADD3 R6, P2, PT, R0, R9, RZ ;  /* 0x0000000900067210 */ /* 0x000fe20007f5e0ff */
[----:B------:R-:W-:Y:S01]  /*0450*/  IMAD.IADD R13, R7, 0x1, R5 ;  /* 0x00000001070d7824 */ /* 0x000fe200078e0205 */
[----:B------:R-:W-:Y:S02]  /*0460*/  LEA.HI.X R15, R10, UR7, R11, 0x3, P1 ;  /* 0x000000070a0f7c11 */ /* 0x000fe400088f1c0b */
[----:B------:R-:W-:Y:S02]  /*0470*/  LEA.HI.X.SX32 R9, R9, R2, 0x1, P2 ;  /* 0x0000000209097211 */ /* 0x000fe400010f0eff */
[----:B------:R-:W-:Y:S01]  /*0480*/  IADD3 R11, P1, PT, R0, R7, RZ ;  /* 0x00000007000b7210 */ /* 0x000fe20007f3e0ff */
[----:B------:R0:W-:Y:S01]  /*0490*/  STG.E.64 desc[UR10][R14.64], RZ ;  /* 0x000000ff0e007986 */ /* 0x0001e2000c101b0a */
[----:B------:R-:W-:-:S02]  /*04a0*/  LEA R8, P2, R6, UR6, 0x3 ;  /* 0x0000000606087c11 */ /* 0x000fc4000f8418ff */
[-C--:B------:R-:W-:Y:S01]  /*04b0*/  LEA.HI.X.SX32 R12, R7, R2.reuse, 0x1, P1 ;  /* 0x00000002070c7211 */ /* 0x080fe200008f0eff */
[----:B------:R-:W-:Y:S01]  /*04c0*/  IMAD.IADD R7, R13, 0x1, R5 ;  /* 0x000000010d077824 */ /* 0x000fe200078e0205 */
[----:B------:R-:W-:Y:S02]  /*04d0*/  LEA.HI.X R9, R6, UR7, R9, 0x3, P2 ;  /* 0x0000000706097c11 */ /* 0x000fe400090f1c09 */
[----:B------:R-:W-:Y:S01]  /*04e0*/  LEA R10, P1, R11, UR6, 0x3 ;  /* 0x000000060b0a7c11 */ /* 0x000fe2000f8218ff */
[--C-:B------:R-:W-:Y:S01]  /*04f0*/  IMAD.IADD R17, R7, 0x1, R5.reuse ;  /* 0x0000000107117824 */ /* 0x100fe200078e0205 */
[----:B------:R-:W-:Y:S01]  /*0500*/  IADD3 R6, P2, PT, R0, R13, RZ ;  /* 0x0000000d00067210 */ /* 0x000fe20007f5e0ff */
[----:B------:R1:W-:Y:S01]  /*0510*/  STG.E.64 desc[UR10][R8.64], RZ ;  /* 0x000000ff08007986 */ /* 0x0003e2000c101b0a */
[----:B------:R-:W-:Y:S01]  /*0520*/  LEA.HI.X R11, R11, UR7, R12, 0x3, P1 ;  /* 0x000000070b0b7c11 */ /* 0x000fe200088f1c0c */
[----:B0-----:R-:W-:Y:S01]  /*0530*/  IMAD.IADD R15, R17, 0x1, R5 ;  /* 0x00000001110f7824 */ /* 0x001fe200078e0205 */
[----:B------:R-:W-:-:S02]  /*0540*/  LEA.HI.X.SX32 R13, R13, R2, 0x1, P2 ;  /* 0x000000020d0d7211 */ /* 0x000fc400010f0eff */
[----:B------:R-:W-:Y:S01]  /*0550*/  LEA R12, P1, R6, UR6, 0x3 ;  /* 0x00000006060c7c11 */ /* 0x000fe2000f8218ff */
[----:B------:R0:W-:Y:S01]  /*0560*/  STG.E.64 desc[UR10][R10.64], RZ ;  /* 0x000000ff0a007986 */ /* 0x0001e2000c101b0a */
[----:B------:R-:W-:Y:S02]  /*0570*/  IADD3 R18, P2, PT, R0, R7, RZ ;  /* 0x0000000700127210 */ /* 0x000fe40007f5e0ff */
[----:B------:R-:W-:Y:S02]  /*0580*/  LEA.HI.X R13, R6, UR7, R13, 0x3, P1 ;  /* 0x00000007060d7c11 */ /* 0x000fe400088f1c0d */
[----:B------:R-:W-:Y:S02]  /*0590*/  LEA.HI.X.SX32 R19, R7, R2, 0x1, P2 ;  /* 0x0000000207137211 */ /* 0x000fe400010f0eff */
[----:B------:R-:W-:Y:S01]  /*05a0*/  LEA R6, P1, R18, UR6, 0x3 ;  /* 0x0000000612067c11 */ /* 0x000fe2000f8218ff */
[----:B------:R2:W-:Y:S01]  /*05b0*/  STG.E.64 desc[UR10][R12.64], RZ ;  /* 0x000000ff0c007986 */ /* 0x0005e2000c101b0a */
[----:B------:R-:W-:-:S02]  /*05c0*/  IADD3 R20, P3, PT, R0, R15, RZ ;  /* 0x0000000f00147210 */ /* 0x000fc40007f7e0ff */
[----:B------:R-:W-:Y:S01]  /*05d0*/  LEA.HI.X R7, R18, UR7, R19, 0x3, P1 ;  /* 0x0000000712077c11 */ /* 0x000fe200088f1c13 */
[C---:B------:R-:W-:Y:S01]  /*05e0*/  IMAD.IADD R19, R15.reuse, 0x1, R5 ;  /* 0x000000010f137824 */ /* 0x040fe200078e0205 */
[----:B------:R-:W-:Y:S02]  /*05f0*/  IADD3 R14, P1, PT, R0, R17, RZ ;  /* 0x00000011000e7210 */ /* 0x000fe40007f3e0ff */
[-C--:B------:R-:W-:Y:S01]  /*0600*/  LEA.HI.X.SX32 R15, R15, R2.reuse, 0x1, P3 ;  /* 0x000000020f0f7211 */ /* 0x080fe200018f0eff */
[----:B------:R2:W-:Y:S01]  /*0610*/  STG.E.64 desc[UR10][R6.64], RZ ;  /* 0x000000ff06007986 */ /* 0x0005e2000c101b0a */
[----:B-1----:R-:W-:Y:S02]  /*0620*/  LEA.HI.X.SX32 R9, R17, R2, 0x1, P1 ;  /* 0x0000000211097211 */ /* 0x002fe400008f0eff */
[----:B------:R-:W-:Y:S02]  /*0630*/  LEA R8, P2, R14, UR6, 0x3 ;  /* 0x000000060e087c11 */ /* 0x000fe4000f8418ff */
[----:B------:R-:W-:-:S02]  /*0640*/  IADD3 R17, P1, PT, R0, R19, RZ ;  /* 0x0000001300117210 */ /* 0x000fc40007f3e0ff */
[----:B0-----:R-:W-:Y:S02]  /*0650*/  LEA R10, P3, R20, UR6, 0x3 ;  /* 0x00000006140a7c11 */ /* 0x001fe4000f8618ff */
[----:B------:R-:W-:Y:S02]  /*0660*/  LEA.HI.X R9, R14, UR7, R9, 0x3, P2 ;  /* 0x000000070e097c11 */ /* 0x000fe400090f1c09 */
[----:B------:R-:W-:Y:S02]  /*0670*/  LEA.HI.X.SX32 R18, R19, R2, 0x1, P1 ;  /* 0x0000000213127211 */ /* 0x000fe400008f0eff */
[C---:B------:R-:W-:Y:S01]  /*0680*/  LEA R14, P1, R17.reuse, UR6, 0x3 ;  /* 0x00000006110e7c11 */ /* 0x040fe2000f8218ff */
[----:B------:R2:W-:Y:S01]  /*0690*/  STG.E.64 desc[UR10][R8.64], RZ ;  /* 0x000000ff08007986 */ /* 0x0005e2000c101b0a */
[----:B------:R-:W-:Y:S02]  /*06a0*/  LEA.HI.X R11, R20, UR7, R15, 0x3, P3 ;  /* 0x00000007140b7c11 */ /* 0x000fe400098f1c0f */
[----:B------:R-:W-:-:S02]  /*06b0*/  LEA.HI.X R15, R17, UR7, R18, 0x3, P1 ;  /* 0x00000007110f7c11 */ /* 0x000fc400088f1c12 */
[----:B------:R-:W-:Y:S01]  /*06c0*/  ISETP.NE.AND P1, PT, R3, UR4, PT ;  /* 0x0000000403007c0c */ /* 0x000fe2000bf25270 */
[----:B------:R2:W-:Y:S04]  /*06d0*/  STG.E.64 desc[UR10][R10.64], RZ ;  /* 0x000000ff0a007986 */ /* 0x0005e8000c101b0a */
[----:B------:R2:W-:Y:S08]  /*06e0*/  STG.E.64 desc[UR10][R14.64], RZ ;  /* 0x000000ff0e007986 */ /* 0x0005f0000c101b0a */
[----:B------:R-:W-:Y:S05]  /*06f0*/  @P1 BRA `(.L_x_62) ;  /* 0xfffffffc00341947 */ /* 0x000fea000383ffff */
.L_x_61:
[----:B------:R-:W-:Y:S05]  /*0700*/  @!P0 EXIT ;  /* 0x000000000000894d */ /* 0x000fea0003800000 */
[----:B------:R-:W-:Y:S02]  /*0710*/  ISETP.GE.U32.AND P1, PT, R16, 0x4, PT ;  /* 0x000000041000780c */ /* 0x000fe40003f26070 */
[----:B------:R-:W-:-:S04]  /*0720*/  LOP3.LUT R17, R4, 0x3, RZ, 0xc0, !PT ;  /* 0x0000000304117812 */ /* 0x000fc800078ec0ff */
[----:B------:R-:W-:-:S07]  /*0730*/  ISETP.NE.AND P0, PT, R17, RZ, PT ;  /* 0x000000ff1100720c */ /* 0x000fce0003f05270 */
[----:B------:R-:W-:Y:S06]  /*0740*/  @!P1 BRA `(.L_x_63) ;  /* 0x00000000006c9947 */ /* 0x000fec0003800000 */
[----:B------:R-:W0:Y:S01]  /*0750*/  LDCU UR4, c[0x0][0x3b8] ;  /* 0x00007700ff0477ac */ /* 0x000e220008000800 */
[----:B------:R-:W1:Y:S01]  /*0760*/  LDCU.64 UR6, c[0x0][0x3b0] ;  /* 0x00007600ff0677ac */ /* 0x000e620008000a00 */
[C---:B0-----:R-:W-:Y:S02]  /*0770*/  IMAD R5, R3.reuse, UR4, RZ ;  /* 0x0000000403057c24 */ /* 0x041fe4000f8e02ff */
[----:B------:R-:W-:Y:S02]  /*0780*/  VIADD R3, R3, 0x4 ;  /* 0x0000000403037836 */ /* 0x000fe40000000000 */
[----:B--2---:R-:W-:Y:S01]  /*0790*/  VIADD R9, R5, UR4 ;  /* 0x0000000405097c36 */ /* 0x004fe20008000000 */
[----:B------:R-:W-:-:S04]  /*07a0*/  IADD3 R7, P1, PT, R0, R5, RZ ;  /* 0x0000000500077210 */ /* 0x000fc80007f3e0ff */
[-C--:B------:R-:W-:Y:S01]  /*07b0*/  LEA.HI.X.SX32 R8, R5, R2.reuse, 0x1, P1 ;  /* 0x0000000205087211 */ /* 0x080fe200008f0eff */
[----:B------:R-:W-:Y:S01]  /*07c0*/  VIADD R5, R9, UR4 ;  /* 0x0000000409057c36 */ /* 0x000fe20008000000 */
[----:B-1----:R-:W-:Y:S02]  /*07d0*/  LEA R6, P1, R7, UR6, 0x3 ;  /* 0x0000000607067c11 */ /* 0x002fe4000f8218ff */
[C---:B------:R-:W-:Y:S01]  /*07e0*/  IADD3 R12, P2, PT, R0.reuse, R9, RZ ;  /* 0x00000009000c7210 */ /* 0x040fe20007f5e0ff */
[----:B------:R-:W-:Y:S01]  /*07f0*/  VIADD R11, R5, UR4 ;  /* 0x00000004050b7c36 */ /* 0x000fe20008000000 */
[----:B------:R-:W-:Y:S02]  /*0800*/  LEA.HI.X R7, R7, UR7, R8, 0x3, P1 ;  /* 0x0000000707077c11 */ /* 0x000fe400088f1c08 */
[----:B------:R-:W-:Y:S02]  /*0810*/  IADD3 R15, P3, PT, R0, R5, RZ ;  /* 0x00000005000f7210 */ /* 0x000fe40007f7e0ff */
[----:B------:R-:W-:Y:S01]  /*0820*/  LEA.HI.X.SX32 R9, R9, R2, 0x1, P2 ;  /* 0x0000000209097211 */ /* 0x000fe200010f0eff */
[----:B------:R0:W-:Y:S01]  /*0830*/  STG.E.64 desc[UR10][R6.64], RZ ;  /* 0x000000ff06007986 */ /* 0x0001e2000c101b0a */
[----:B------:R-:W-:-:S02]  /*0840*/  LEA R8, P2, R12, UR6, 0x3 ;  /* 0x000000060c087c11 */ /* 0x000fc4000f8418ff */
[----:B------:R-:W-:Y:S02]  /*0850*/  IADD3 R13, P1, PT, R0, R11, RZ ;  /* 0x0000000b000d7210 */ /* 0x000fe40007f3e0ff */
[-C--:B------:R-:W-:Y:S02]  /*0860*/  LEA.HI.X.SX32 R16, R5, R2.reuse, 0x1, P3 ;  /* 0x0000000205107211 */ /* 0x080fe400018f0eff */
[----:B------:R-:W-:Y:S02]  /*0870*/  LEA R10, P3, R15, UR6, 0x3 ;  /* 0x000000060f0a7c11 */ /* 0x000fe4000f8618ff */
[----:B------:R-:W-:Y:S02]  /*0880*/  LEA.HI.X R9, R12, UR7, R9, 0x3, P2 ;  /* 0x000000070c097c11 */ /* 0x000fe400090f1c09 */
[----:B------:R-:W-:Y:S02]  /*0890*/  LEA.HI.X.SX32 R14, R11, R2, 0x1, P1 ;  /* 0x000000020b0e7211 */ /* 0x000fe400008f0eff */
[----:B------:R-:W-:Y:S01]  /*08a0*/  LEA R12, P1, R13, UR6, 0x3 ;  /* 0x000000060d0c7c11 */ /* 0x000fe2000f8218ff */
[----:B------:R0:W-:Y:S01]  /*08b0*/  STG.E.64 desc[UR10][R8.64], RZ ;  /* 0x000000ff08007986 */ /* 0x0001e2000c101b0a */
[----:B------:R-:W-:-:S02]  /*08c0*/  LEA.HI.X R11, R15, UR7, R16, 0x3, P3 ;  /* 0x000000070f0b7c11 */ /* 0x000fc400098f1c10 */
[----:B------:R-:W-:-:S03]  /*08d0*/  LEA.HI.X R13, R13, UR7, R14, 0x3, P1 ;  /* 0x000000070d0d7c11 */ /* 0x000fc600088f1c0e */
[----:B------:R0:W-:Y:S04]  /*08e0*/  STG.E.64 desc[UR10][R10.64], RZ ;  /* 0x000000ff0a007986 */ /* 0x0001e8000c101b0a */
[----:B------:R0:W-:Y:S02]  /*08f0*/  STG.E.64 desc[UR10][R12.64], RZ ;  /* 0x000000ff0c007986 */ /* 0x0001e4000c101b0a */
.L_x_63:
[----:B------:R-:W-:Y:S05]  /*0900*/  @!P0 EXIT ;  /* 0x000000000000894d */ /* 0x000fea0003800000 */
[----:B------:R-:W-:Y:S02]  /*0910*/  ISETP.NE.AND P1, PT, R17, 0x1, PT ;  /* 0x000000011100780c */ /* 0x000fe40003f25270 */
[----:B------:R-:W-:-:S04]  /*0920*/  LOP3.LUT R4, R4, 0x1, RZ, 0xc0, !PT ;  /* 0x0000000104047812 */ /* 0x000fc800078ec0ff */
[----:B------:R-:W-:-:S07]  /*0930*/  ISETP.NE.U32.AND P0, PT, R4, 0x1, PT ;  /* 0x000000010400780c */ /* 0x000fce0003f05070 */
[----:B------:R-:W-:Y:S06]  /*0940*/  @!P1 BRA `(.L_x_64) ;  /* 0x00000000003c9947 */ /* 0x000fec0003800000 */
[----:B------:R-:W1:Y:S01]  /*0950*/  LDCU UR4, c[0x0][0x3b8] ;  /* 0x00007700ff0477ac */ /* 0x000e620008000800 */
[----:B------:R-:W3:Y:S01]  /*0960*/  LDCU.64 UR6, c[0x0][0x3b0] ;  /* 0x00007600ff0677ac */ /* 0x000ee20008000a00 */
[C---:B-1----:R-:W-:Y:S02]  /*0970*/  IMAD R5, R3.reuse, UR4, RZ ;  /* 0x0000000403057c24 */ /* 0x042fe4000f8e02ff */
[----:B------:R-:W-:Y:S02]  /*0980*/  VIADD R3, R3, 0x2 ;  /* 0x0000000203037836 */ /* 0x000fe40000000000 */
[----:B0-2---:R-:W-:Y:S01]  /*0990*/  VIADD R9, R5, UR4 ;  /* 0x0000000405097c36 */ /* 0x005fe20008000000 */
[----:B------:R-:W-:-:S04]  /*09a0*/  IADD3 R7, P1, PT, R0, R5, RZ ;  /* 0x0000000500077210 */ /* 0x000fc80007f3e0ff */
[----:B------:R-:W-:Y:S02]  /*09b0*/  IADD3 R10, P2, PT, R0, R9, RZ ;  /* 0x00000009000a7210 */ /* 0x000fe40007f5e0ff */
[-C--:B------:R-:W-:Y:S02]  /*09c0*/  LEA.HI.X.SX32 R8, R5, R2.reuse, 0x1, P1 ;  /* 0x0000000205087211 */ /* 0x080fe400008f0eff */
[----:B---3--:R-:W-:Y:S02]  /*09d0*/  LEA R4, P1, R7, UR6, 0x3 ;  /* 0x0000000607047c11 */ /* 0x008fe4000f8218ff */
[----:B------:R-:W-:Y:S02]  /*09e0*/  LEA.HI.X.SX32 R9, R9, R2, 0x1, P2 ;  /* 0x0000000209097211 */ /* 0x000fe400010f0eff */
[----:B------:R-:W-:Y:S02]  /*09f0*/  LEA R6, P2, R10, UR6, 0x3 ;  /* 0x000000060a067c11 */ /* 0x000fe4000f8418ff */
[----:B------:R-:W-:-:S02]  /*0a00*/  LEA.HI.X R5, R7, UR7, R8, 0x3, P1 ;  /* 0x0000000707057c11 */ /* 0x000fc400088f1c08 */
[----:B------:R-:W-:-:S03]  /*0a10*/  LEA.HI.X R7, R10, UR7, R9, 0x3, P2 ;  /* 0x000000070a077c11 */ /* 0x000fc600090f1c09 */
[----:B------:R1:W-:Y:S04]  /*0a20*/  STG.E.64 desc[UR10][R4.64], RZ ;  /* 0x000000ff04007986 */ /* 0x0003e8000c101b0a */
[----:B------:R1:W-:Y:S02]  /*0a30*/  STG.E.64 desc[UR10][R6.64], RZ ;  /* 0x000000ff06007986 */ /* 0x0003e4000c101b0a */
.L_x_64:
[----:B------:R-:W-:Y:S05]  /*0a40*/  @P0 EXIT ;  /* 0x000000000000094d */ /* 0x000fea0003800000 */
[----:B------:R-:W3:Y:S01]  /*0a50*/  LDCU UR4, c[0x0][0x3b8] ;  /* 0x00007700ff0477ac */ /* 0x000ee20008000800 */
[----:B------:R-:W4:Y:S01]  /*0a60*/  LDCU.64 UR6, c[0x0][0x3b0] ;  /* 0x00007600ff0677ac */ /* 0x000f220008000a00 */
[----:B---3--:R-:W-:-:S05]  /*0a70*/  IMAD R3, R3, UR4, RZ ;  /* 0x0000000403037c24 */ /* 0x008fca000f8e02ff */
[----:B------:R-:W-:-:S04]  /*0a80*/  IADD3 R0, P0, PT, R0, R3, RZ ;  /* 0x0000000300007210 */ /* 0x000fc80007f1e0ff */
[----:B------:R-:W-:Y:S02]  /*0a90*/  LEA.HI.X.SX32 R3, R3, R2, 0x1, P0 ;  /* 0x0000000203037211 */ /* 0x000fe400000f0eff */
[----:B----4-:R-:W-:-:S04]  /*0aa0*/  LEA R2, P0, R0, UR6, 0x3 ;  /* 0x0000000600027c11 */ /* 0x010fc8000f8018ff */
[----:B------:R-:W-:-:S05]  /*0ab0*/  LEA.HI.X R3, R0, UR7, R3, 0x3, P0 ;  /* 0x0000000700037c11 */ /* 0x000fca00080f1c03 */
[----:B------:R-:W-:Y:S01]  /*0ac0*/  STG.E.64 desc[UR10][R2.64], RZ ;  /* 0x000000ff02007986 */ /* 0x000fe2000c101b0a */
[----:B------:R-:W-:Y:S05]  /*0ad0*/  EXIT ;  /* 0x000000000000794d */ /* 0x000fea0003800000 */
.L_x_65:
        /* <DEDUP_REMOVED lines=10> */
.L_x_73:


//--------------------- .nv.shared._Z15dgemm_kernel4_3iiiiiPdiS_iS_i --------------------------
	.section	.nv.shared._Z15dgemm_kernel4_3iiiiiPdiS_iS_i,"aw",@nobits
	.sectionflags	@""
	.align	16
	.zero		1024


//--------------------- .nv.shared.reserved.0     --------------------------
	.section	.nv.shared.reserved.0,"aw",@nobits
	.weak		__nv_reservedSMEM_offset_0_alias
	.size		__nv_reservedSMEM_offset_0_alias, 0, 64
	.other		__nv_reservedSMEM_offset_0_alias,@"STO_CUDA_RESERVED_SHARED STV_DEFAULT"
__nv_reservedSMEM_offset_0_alias:
	.zero		0
	.zero		64


//--------------------- .nv.shared._Z15dgemm_kernel4_2iiiiiPdiS_iS_i --------------------------
	.section	.nv.shared._Z15dgemm_kernel4_2iiiiiPdiS_iS_i,"aw",@nobits
	.sectionflags	@""
	.align	16
	.zero		1024


//--------------------- .nv.shared._Z30dgemm_kernel_prefetch_s2r_4_16iiiiiPdiS_iS_i --------------------------
	.section	.nv.shared._Z30dgemm_kernel_prefetch_s2r_4_16iiiiiPdiS_iS_i,"aw",@nobits
	.sectionflags	@""
	.align	16
	.zero		1024


//--------------------- .nv.shared._Z27dgemm_kernel_prefetch_s2r_8iiiiPdiS_iS_i --------------------------
	.section	.nv.shared._Z27dgemm_kernel_prefetch_s2r_8iiiiPdiS_iS_i,"aw",@nobits
	.sectionflags	@""
	.align	16
	.zero		1024


//--------------------- .nv.shared._Z28dgemm_kernel_prefetch_s2r_16iiiiPdiS_iS_i --------------------------
	.section	.nv.shared._Z28dgemm_kernel_prefetch_s2r_16iiiiPdiS_iS_i,"aw",@nobits
	.sectionflags	@""
	.align	16
	.zero		1024


//--------------------- .nv.shared._Z19dgemm_kernel_sharediiiiPdiS_iS_i --------------------------
	.section	.nv.shared._Z19dgemm_kernel_sharediiiiPdiS_iS_i,"aw",@nobits
	.sectionflags	@""
	.align	16
	.zero		1024


//--------------------- .nv.shared._Z23dgemm_kernel_reduce_gldiiiPdiS_iS_i --------------------------
	.section	.nv.shared._Z23dgemm_kernel_reduce_gldiiiPdiS_iS_i,"aw",@nobits
	.sectionflags	@""
	.align	16
	.zero		1024


//--------------------- .nv.shared._Z18dgemm_kernel_naiveiiiPdiS_iS_i --------------------------
	.section	.nv.shared._Z18dgemm_kernel_naiveiiiPdiS_iS_i,"aw",@nobits
	.sectionflags	@""
	.align	16
	.zero		1024


//--------------------- .nv.constant0._Z15dgemm_kernel4_3iiiiiPdiS_iS_i --------------------------
	.section	.nv.constant0._Z15dgemm_kernel4_3iiiiiPdiS_iS_i,"a",@progbits
	.sectionflags	@""
	.align	4
.nv.constant0._Z15dgemm_kernel4_3iiiiiPdiS_iS_i:
	.zero		964


//--------------------- .nv.constant0._Z15dgemm_kernel4_2iiiiiPdiS_iS_i --------------------------
	.section	.nv.constant0._Z15dgemm_kernel4_2iiiiiPdiS_iS_i,"a",@progbits
	.sectionflags	@""
	.align	4
.nv.constant0._Z15dgemm_kernel4_2iiiiiPdiS_iS_i:
	.zero		964


//--------------------- .nv.constant0._Z30dgemm_kernel_prefetch_s2r_4_16iiiiiPdiS_iS_i --------------------------
	.section	.nv.constant0._Z30dgemm_kernel_prefetch_s2r_4_16iiiiiPdiS_iS_i,"a",@progbits
	.sectionflags	@""
	.align	4
.nv.constant0._Z30dgemm_kernel_prefetch_s2r_4_16iiiiiPdiS_iS_i:
	.zero		964


//--------------------- .nv.constant0._Z27dgemm_kernel_prefetch_s2r_8iiiiPdiS_iS_i --------------------------
	.section	.nv.constant0._Z27dgemm_kernel_prefetch_s2r_8iiiiPdiS_iS_i,"a",@progbits
	.sectionflags	@""
	.align	4
.nv.constant0._Z27dgemm_kernel_prefetch_s2r_8iiiiPdiS_iS_i:
	.zero		956


//--------------------- .nv.constant0._Z28dgemm_kernel_prefetch_s2r_16iiiiPdiS_iS_i --------------------------
	.section	.nv.constant0._Z28dgemm_kernel_prefetch_s2r_16iiiiPdiS_iS_i,"a",@progbits
	.sectionflags	@""
	.align	4
.nv.constant0._Z28dgemm_kernel_prefetch_s2r_16iiiiPdiS_iS_i:
	.zero		956


//--------------------- .nv.constant0._Z19dgemm_kernel_sharediiiiPdiS_iS_i --------------------------
	.section	.nv.constant0._Z19dgemm_kernel_sharediiiiPdiS_iS_i,"a",@progbits
	.sectionflags	@""
	.align	4
.nv.constant0._Z19dgemm_kernel_sharediiiiPdiS_iS_i:
	.zero		956


//--------------------- .nv.constant0._Z23dgemm_kernel_reduce_gldiiiPdiS_iS_i --------------------------
	.section	.nv.constant0._Z23dgemm_kernel_reduce_gldiiiPdiS_iS_i,"a",@progbits
	.sectionflags	@""
	.align	4
.nv.constant0._Z23dgemm_kernel_reduce_gldiiiPdiS_iS_i:
	.zero		956


//--------------------- .nv.constant0._Z18dgemm_kernel_naiveiiiPdiS_iS_i --------------------------
	.section	.nv.constant0._Z18dgemm_kernel_naiveiiiPdiS_iS_i,"a",@progbits
	.sectionflags	@""
	.align	4
.nv.constant0._Z18dgemm_kernel_naiveiiiPdiS_iS_i:
	.zero		956


//--------------------- SYMBOLS --------------------------

	.type		.nv.reservedSmem.offset0,@object
	.size		.nv.reservedSmem.offset0,0x4
	.type		.nv.reservedSmem.cap,@object
	.size		.nv.reservedSmem.cap,0x4
